	.target	sm_90a

	.elftype	@"ET_EXEC"


//--------------------- .note.nv.tkinfo           --------------------------
	.section	.note.nv.tkinfo,"",@"SHT_NOTE"
	.sectionflags	@"SHF_NOTE_NV_TKINFO"
	.tkinfo
        /*0018*/ 	.word	0x00000002
        /*0030*/ 	.string	""
        /*0030*/ 	.string	"ptxas"
        /*0030*/ 	.string	"Cuda compilation tools, release 13.0, V13.0.88"
        /*0030*/ 	.string	"Build cuda_13.0.r13.0/compiler.36424714_0"
        /*0030*/ 	.string	"-arch sm_90a -m 64 "



//--------------------- .note.nv.cuinfo           --------------------------
	.section	.note.nv.cuinfo,"",@"SHT_NOTE"
	.sectionflags	@"SHF_NOTE_NV_CUINFO"
        /*0018*/ 	.short	0x0002
        /*001a*/ 	.short	0x005a
        /*001c*/ 	.short	0x0082
	.zero		2


//--------------------- .nv.info                  --------------------------
	.section	.nv.info,"",@"SHT_CUDA_INFO"
	.align	4


	//----- nvinfo : EIATTR_REGCOUNT
	.align		4
        /*0000*/ 	.byte	0x04, 0x2f
        /*0002*/ 	.short	(.L_18 - .L_17)
	.align		4
.L_17:
        /*0004*/ 	.word	index@(_ZN7cutlass13device_kernelINS_4gemm6kernel13GemmUniversalIN4cute5tupleIJiiiiEEENS1_10collective13CollectiveMmaINS1_34MainloopSm90TmaGmmaWarpSpecializedILi6ENS5_IJNS4_1CILi2EEENSA_ILi1EEESC_EEENS1_35KernelTmaWarpSpecializedCooperativeEEENS5_IJNSA_ILi128EEESG_NSA_ILi64EEEEEENS_10bfloat16_tENS5_IJlSC_lEEESJ_SK_NS4_8TiledMMAINS4_8MMA_AtomIJNS4_4SM904GMMA28MMA_64x128x16_F32BF16BF16_SSILNSO_5MajorE0ELSQ_0ELNSO_7ScaleInE1ELSR_1EEEEEENS4_6LayoutISD_NS5_IJSC_NSA_ILi0EEESV_EEEEENS5_IJNS4_10UnderscoreESY_SY_EEEEENS4_13SM90_TMA_LOADENS4_14ComposedLayoutINS4_7SwizzleILi3ELi4ELi3EEENS4_18smem_ptr_flag_bitsILi16EEENSU_INS5_IJNSA_ILi8EEESH_EEENS5_IJSH_SC_EEEEEEEvNS4_8identityENS4_23SM90_TMA_LOAD_MULTICASTES1B_vS1C_EENS_8epilogue10collective18CollectiveEpilogueINS1F_22Sm90TmaWarpSpecializedILi4ELi2ELi16ELb1ELb0EEEJSI_NS5_IJSG_NSA_ILi32EEEEEESJ_SK_SJ_SK_NS1F_6fusion15FusionCallbacksIS1J_NS1M_17LinCombPerRowBiasISJ_fSJ_SJ_fLi8ELNS_15FloatRoundStyleE2EEESI_S1L_JEEES11_NS12_INS13_ILi2ELi4ELi3EEES16_NSU_INS5_IJS17_S1K_EEENS5_IJS1K_SC_EEEEEEENS4_17SM75_U32x4_LDSM_NENS4_14SM90_TMA_STOREES1W_NS4_17SM90_U32x4_STSM_NENS4_9Copy_AtomIJS1Z_NS_6half_tEEEEvEEEvvEEEEvNT_6ParamsE)
        /*0008*/ 	.word	0x000000a8


	//----- nvinfo : EIATTR_FRAME_SIZE
	.align		4
.L_18:
        /*000c*/ 	.byte	0x04, 0x11
        /*000e*/ 	.short	(.L_20 - .L_19)
	.align		4
.L_19:
        /*0010*/ 	.word	index@(_ZN7cutlass13device_kernelINS_4gemm6kernel13GemmUniversalIN4cute5tupleIJiiiiEEENS1_10collective13CollectiveMmaINS1_34MainloopSm90TmaGmmaWarpSpecializedILi6ENS5_IJNS4_1CILi2EEENSA_ILi1EEESC_EEENS1_35KernelTmaWarpSpecializedCooperativeEEENS5_IJNSA_ILi128EEESG_NSA_ILi64EEEEEENS_10bfloat16_tENS5_IJlSC_lEEESJ_SK_NS4_8TiledMMAINS4_8MMA_AtomIJNS4_4SM904GMMA28MMA_64x128x16_F32BF16BF16_SSILNSO_5MajorE0ELSQ_0ELNSO_7ScaleInE1ELSR_1EEEEEENS4_6LayoutISD_NS5_IJSC_NSA_ILi0EEESV_EEEEENS5_IJNS4_10UnderscoreESY_SY_EEEEENS4_13SM90_TMA_LOADENS4_14ComposedLayoutINS4_7SwizzleILi3ELi4ELi3EEENS4_18smem_ptr_flag_bitsILi16EEENSU_INS5_IJNSA_ILi8EEESH_EEENS5_IJSH_SC_EEEEEEEvNS4_8identityENS4_23SM90_TMA_LOAD_MULTICASTES1B_vS1C_EENS_8epilogue10collective18CollectiveEpilogueINS1F_22Sm90TmaWarpSpecializedILi4ELi2ELi16ELb1ELb0EEEJSI_NS5_IJSG_NSA_ILi32EEEEEESJ_SK_SJ_SK_NS1F_6fusion15FusionCallbacksIS1J_NS1M_17LinCombPerRowBiasISJ_fSJ_SJ_fLi8ELNS_15FloatRoundStyleE2EEESI_S1L_JEEES11_NS12_INS13_ILi2ELi4ELi3EEES16_NSU_INS5_IJS17_S1K_EEENS5_IJS1K_SC_EEEEEEENS4_17SM75_U32x4_LDSM_NENS4_14SM90_TMA_STOREES1W_NS4_17SM90_U32x4_STSM_NENS4_9Copy_AtomIJS1Z_NS_6half_tEEEEvEEEvvEEEEvNT_6ParamsE)
        /*0014*/ 	.word	0x00000000


	//----- nvinfo : EIATTR_MIN_STACK_SIZE
	.align		4
.L_20:
        /*0018*/ 	.byte	0x04, 0x12
        /*001a*/ 	.short	(.L_22 - .L_21)
	.align		4
.L_21:
        /*001c*/ 	.word	index@(_ZN7cutlass13device_kernelINS_4gemm6kernel13GemmUniversalIN4cute5tupleIJiiiiEEENS1_10collective13CollectiveMmaINS1_34MainloopSm90TmaGmmaWarpSpecializedILi6ENS5_IJNS4_1CILi2EEENSA_ILi1EEESC_EEENS1_35KernelTmaWarpSpecializedCooperativeEEENS5_IJNSA_ILi128EEESG_NSA_ILi64EEEEEENS_10bfloat16_tENS5_IJlSC_lEEESJ_SK_NS4_8TiledMMAINS4_8MMA_AtomIJNS4_4SM904GMMA28MMA_64x128x16_F32BF16BF16_SSILNSO_5MajorE0ELSQ_0ELNSO_7ScaleInE1ELSR_1EEEEEENS4_6LayoutISD_NS5_IJSC_NSA_ILi0EEESV_EEEEENS5_IJNS4_10UnderscoreESY_SY_EEEEENS4_13SM90_TMA_LOADENS4_14ComposedLayoutINS4_7SwizzleILi3ELi4ELi3EEENS4_18smem_ptr_flag_bitsILi16EEENSU_INS5_IJNSA_ILi8EEESH_EEENS5_IJSH_SC_EEEEEEEvNS4_8identityENS4_23SM90_TMA_LOAD_MULTICASTES1B_vS1C_EENS_8epilogue10collective18CollectiveEpilogueINS1F_22Sm90TmaWarpSpecializedILi4ELi2ELi16ELb1ELb0EEEJSI_NS5_IJSG_NSA_ILi32EEEEEESJ_SK_SJ_SK_NS1F_6fusion15FusionCallbacksIS1J_NS1M_17LinCombPerRowBiasISJ_fSJ_SJ_fLi8ELNS_15FloatRoundStyleE2EEESI_S1L_JEEES11_NS12_INS13_ILi2ELi4ELi3EEES16_NSU_INS5_IJS17_S1K_EEENS5_IJS1K_SC_EEEEEEENS4_17SM75_U32x4_LDSM_NENS4_14SM90_TMA_STOREES1W_NS4_17SM90_U32x4_STSM_NENS4_9Copy_AtomIJS1Z_NS_6half_tEEEEvEEEvvEEEEvNT_6ParamsE)
        /*0020*/ 	.word	0x00000000
.L_22:


//--------------------- .nv.compat                --------------------------
	.section	.nv.compat,"",@"SHT_CUDA_COMPAT_INFO"
	.align	4
        /*0000*/ 	.byte	0x02, 0x09, 0x01, 0x00, 0x02, 0x02, 0x04, 0x00, 0x02, 0x05, 0x05, 0x00, 0x03, 0x07, 0x01, 0x01
        /*0010*/ 	.byte	0x02, 0x03, 0x01, 0x00, 0x02, 0x06, 0x01, 0x00, 0x04, 0x0b, 0x08, 0x00, 0x00, 0x00, 0x00, 0x00
        /*0020*/ 	.byte	0x00, 0x00, 0x00, 0x00


//--------------------- .nv.info._ZN7cutlass13device_kernelINS_4gemm6kernel13GemmUniversalIN4cute5tupleIJiiiiEEENS1_10collective13CollectiveMmaINS1_34MainloopSm90TmaGmmaWarpSpecializedILi6ENS5_IJNS4_1CILi2EEENSA_ILi1EEESC_EEENS1_35KernelTmaWarpSpecializedCooperativeEEENS5_IJNSA_ILi128EEESG_NSA_ILi64EEEEEENS_10bfloat16_tENS5_IJlSC_lEEESJ_SK_NS4_8TiledMMAINS4_8MMA_AtomIJNS4_4SM904GMMA28MMA_64x128x16_F32BF16BF16_SSILNSO_5MajorE0ELSQ_0ELNSO_7ScaleInE1ELSR_1EEEEEENS4_6LayoutISD_NS5_IJSC_NSA_ILi0EEESV_EEEEENS5_IJNS4_10UnderscoreESY_SY_EEEEENS4_13SM90_TMA_LOADENS4_14ComposedLayoutINS4_7SwizzleILi3ELi4ELi3EEENS4_18smem_ptr_flag_bitsILi16EEENSU_INS5_IJNSA_ILi8EEESH_EEENS5_IJSH_SC_EEEEEEEvNS4_8identityENS4_23SM90_TMA_LOAD_MULTICASTES1B_vS1C_EENS_8epilogue10collective18CollectiveEpilogueINS1F_22Sm90TmaWarpSpecializedILi4ELi2ELi16ELb1ELb0EEEJSI_NS5_IJSG_NSA_ILi32EEEEEESJ_SK_SJ_SK_NS1F_6fusion15FusionCallbacksIS1J_NS1M_17LinCombPerRowBiasISJ_fSJ_SJ_fLi8ELNS_15FloatRoundStyleE2EEESI_S1L_JEEES11_NS12_INS13_ILi2ELi4ELi3EEES16_NSU_INS5_IJS17_S1K_EEENS5_IJS1K_SC_EEEEEEENS4_17SM75_U32x4_LDSM_NENS4_14SM90_TMA_STOREES1W_NS4_17SM90_U32x4_STSM_NENS4_9Copy_AtomIJS1Z_NS_6half_tEEEEvEEEvvEEEEvNT_6ParamsE --------------------------
	.section	.nv.info._ZN7cutlass13device_kernelINS_4gemm6kernel13GemmUniversalIN4cute5tupleIJiiiiEEENS1_10collective13CollectiveMmaINS1_34MainloopSm90TmaGmmaWarpSpecializedILi6ENS5_IJNS4_1CILi2EEENSA_ILi1EEESC_EEENS1_35KernelTmaWarpSpecializedCooperativeEEENS5_IJNSA_ILi128EEESG_NSA_ILi64EEEEEENS_10bfloat16_tENS5_IJlSC_lEEESJ_SK_NS4_8TiledMMAINS4_8MMA_AtomIJNS4_4SM904GMMA28MMA_64x128x16_F32BF16BF16_SSILNSO_5MajorE0ELSQ_0ELNSO_7ScaleInE1ELSR_1EEEEEENS4_6LayoutISD_NS5_IJSC_NSA_ILi0EEESV_EEEEENS5_IJNS4_10UnderscoreESY_SY_EEEEENS4_13SM90_TMA_LOADENS4_14ComposedLayoutINS4_7SwizzleILi3ELi4ELi3EEENS4_18smem_ptr_flag_bitsILi16EEENSU_INS5_IJNSA_ILi8EEESH_EEENS5_IJSH_SC_EEEEEEEvNS4_8identityENS4_23SM90_TMA_LOAD_MULTICASTES1B_vS1C_EENS_8epilogue10collective18CollectiveEpilogueINS1F_22Sm90TmaWarpSpecializedILi4ELi2ELi16ELb1ELb0EEEJSI_NS5_IJSG_NSA_ILi32EEEEEESJ_SK_SJ_SK_NS1F_6fusion15FusionCallbacksIS1J_NS1M_17LinCombPerRowBiasISJ_fSJ_SJ_fLi8ELNS_15FloatRoundStyleE2EEESI_S1L_JEEES11_NS12_INS13_ILi2ELi4ELi3EEES16_NSU_INS5_IJS17_S1K_EEENS5_IJS1K_SC_EEEEEEENS4_17SM75_U32x4_LDSM_NENS4_14SM90_TMA_STOREES1W_NS4_17SM90_U32x4_STSM_NENS4_9Copy_AtomIJS1Z_NS_6half_tEEEEvEEEvvEEEEvNT_6ParamsE,"",@"SHT_CUDA_INFO"
	.sectionflags	@""
	.align	4


	//----- nvinfo : EIATTR_CUDA_API_VERSION
	.align		4
        /*0000*/ 	.byte	0x04, 0x37
        /*0002*/ 	.short	(.L_24 - .L_23)
.L_23:
        /*0004*/ 	.word	0x00000082


	//----- nvinfo : EIATTR_KPARAM_INFO
	.align		4
.L_24:
        /*0008*/ 	.byte	0x04, 0x17
        /*000a*/ 	.short	(.L_26 - .L_25)
.L_25:
        /*000c*/ 	.word	0x00000000
        /*0010*/ 	.short	0x0000
        /*0012*/ 	.short	0x0070
        /*0014*/ 	.byte	0x00, 0xf0, 0x01, 0x1c


	//----- nvinfo : EIATTR_SPARSE_MMA_MASK
	.align		4
.L_26:
        /*0018*/ 	.byte	0x03, 0x50
        /*001a*/ 	.short	0x0000


	//----- nvinfo : EIATTR_MAXREG_COUNT
	.align		4
        /*001c*/ 	.byte	0x03, 0x1b
        /*001e*/ 	.short	0x00a8


	//----- nvinfo : EIATTR_NUM_BARRIERS
	.align		4
        /*0020*/ 	.byte	0x02, 0x4c
        /*0022*/ 	.byte	0x02
	.zero		1


	//----- nvinfo : EIATTR_EXTERNS
	.align		4
        /*0024*/ 	.byte	0x04, 0x0f
        /*0026*/ 	.short	(.L_28 - .L_27)


	//   ....[0]....
	.align		4
.L_27:
        /*0028*/ 	.word	index@(__assertfail)


	//----- nvinfo : EIATTR_MERCURY_ISA_VERSION
	.align		4
.L_28:
        /*002c*/ 	.byte	0x03, 0x5f
        /*002e*/ 	.short	0x0101


	//----- nvinfo : EIATTR_INT_WARP_WIDE_INSTR_OFFSETS
	.align		4
        /*0030*/ 	.byte	0x04, 0x31
        /*0032*/ 	.short	(.L_30 - .L_29)


	//   ....[0]....
.L_29:
        /*0034*/ 	.word	0x00000990


	//   ....[1]....
        /*0038*/ 	.word	0x000009a0


	//   ....[2]....
        /*003c*/ 	.word	0x00000b20


	//----- nvinfo : EIATTR_COOP_GROUP_MASK_REGIDS
	.align		4
.L_30:
        /*0040*/ 	.byte	0x04, 0x29
        /*0042*/ 	.short	(.L_32 - .L_31)


	//   ....[0]....
.L_31:
        /*0044*/ 	.word	0xffffffff


	//   ....[1]....
        /*0048*/ 	.word	0xffffffff


	//   ....[2]....
        /*004c*/ 	.word	0xffffffff


	//   ....[3]....
        /*0050*/ 	.word	0xffffffff


	//   ....[4]....
        /*0054*/ 	.word	0xffffffff


	//   ....[5]....
        /*0058*/ 	.word	0xffffffff


	//   ....[6]....
        /*005c*/ 	.word	0xffffffff


	//----- nvinfo : EIATTR_COOP_GROUP_INSTR_OFFSETS
	.align		4
.L_32:
        /*0060*/ 	.byte	0x04, 0x28
        /*0062*/ 	.short	(.L_34 - .L_33)


	//   ....[0]....
.L_33:
        /*0064*/ 	.word	0x00000070


	//   ....[1]....
        /*0068*/ 	.word	0x00000080


	//   ....[2]....
        /*006c*/ 	.word	0x00000430


	//   ....[3]....
        /*0070*/ 	.word	0x00000600


	//   ....[4]....
        /*0074*/ 	.word	0x000007b0


	//   ....[5]....
        /*0078*/ 	.word	0x00000cc0


	//   ....[6]....
        /*007c*/ 	.word	0x00001790


	//----- nvinfo : EIATTR_REG_RECONFIG
	.align		4
.L_34:
        /*0080*/ 	.byte	0x01, 0x54
	.zero		2


	//----- nvinfo : EIATTR_SYSCALL_OFFSETS
	.align		4
        /*0084*/ 	.byte	0x04, 0x46
        /*0086*/ 	.short	(.L_36 - .L_35)


	//   ....[0]....
.L_35:
        /*0088*/ 	.word	0x00001950


	//   ....[1]....
        /*008c*/ 	.word	0x00002480


	//   ....[2]....
        /*0090*/ 	.word	0x00002570


	//----- nvinfo : EIATTR_MBARRIER_INSTR_OFFSETS
	.align		4
.L_36:
        /*0094*/ 	.byte	0x04, 0x39
        /*0096*/ 	.short	(.L_38 - .L_37)


	//   ....[0]....
.L_37:
        /*0098*/ 	.word	0x00000530
        /*009c*/ 	.word	0x000000ff
        /*00a0*/ 	.word	0x00000000
        /*00a4*/ 	.short	0x0100
        /*00a6*/ 	.byte	0x08
	.zero		1


	//   ....[1]....
        /*00a8*/ 	.word	0x00000540
        /*00ac*/ 	.word	0x000000ff
        /*00b0*/ 	.word	0x00000030
        /*00b4*/ 	.short	0x0100
        /*00b6*/ 	.byte	0x08
	.zero		1


	//   ....[2]....
        /*00b8*/ 	.word	0x00000550
        /*00bc*/ 	.word	0x000000ff
        /*00c0*/ 	.word	0x00000008
        /*00c4*/ 	.short	0x0100
        /*00c6*/ 	.byte	0x08
	.zero		1


	//   ....[3]....
        /*00c8*/ 	.word	0x00000560
        /*00cc*/ 	.word	0x000000ff
        /*00d0*/ 	.word	0x00000038
        /*00d4*/ 	.short	0x0100
        /*00d6*/ 	.byte	0x08
	.zero		1


	//   ....[4]....
        /*00d8*/ 	.word	0x00000570
        /*00dc*/ 	.word	0x000000ff
        /*00e0*/ 	.word	0x00000010
        /*00e4*/ 	.short	0x0100
        /*00e6*/ 	.byte	0x08
	.zero		1


	//   ....[5]....
        /*00e8*/ 	.word	0x00000580
        /*00ec*/ 	.word	0x000000ff
        /*00f0*/ 	.word	0x00000040
        /*00f4*/ 	.short	0x0100
        /*00f6*/ 	.byte	0x08
	.zero		1


	//   ....[6]....
        /*00f8*/ 	.word	0x00000590
        /*00fc*/ 	.word	0x000000ff
        /*0100*/ 	.word	0x00000018
        /*0104*/ 	.short	0x0100
        /*0106*/ 	.byte	0x08
	.zero		1


	//   ....[7]....
        /*0108*/ 	.word	0x000005a0
        /*010c*/ 	.word	0x000000ff
        /*0110*/ 	.word	0x00000048
        /*0114*/ 	.short	0x0100
        /*0116*/ 	.byte	0x08
	.zero		1


	//   ....[8]....
        /*0118*/ 	.word	0x000005b0
        /*011c*/ 	.word	0x000000ff
        /*0120*/ 	.word	0x00000020
        /*0124*/ 	.short	0x0100
        /*0126*/ 	.byte	0x08
	.zero		1


	//   ....[9]....
        /*0128*/ 	.word	0x000005c0
        /*012c*/ 	.word	0x000000ff
        /*0130*/ 	.word	0x00000050
        /*0134*/ 	.short	0x0100
        /*0136*/ 	.byte	0x08
	.zero		1


	//   ....[10]....
        /*0138*/ 	.word	0x000005d0
        /*013c*/ 	.word	0x000000ff
        /*0140*/ 	.word	0x00000028
        /*0144*/ 	.short	0x0100
        /*0146*/ 	.byte	0x08
	.zero		1


	//   ....[11]....
        /*0148*/ 	.word	0x000005e0
        /*014c*/ 	.word	0x000000ff
        /*0150*/ 	.word	0x00000058
        /*0154*/ 	.short	0x0100
        /*0156*/ 	.byte	0x08
	.zero		1


	//   ....[12]....
        /*0158*/ 	.word	0x00000710
        /*015c*/ 	.word	0x000000ff
        /*0160*/ 	.word	0x00000060
        /*0164*/ 	.short	0x0100
        /*0166*/ 	.byte	0x08
	.zero		1


	//   ....[13]....
        /*0168*/ 	.word	0x00000720
        /*016c*/ 	.word	0x000000ff
        /*0170*/ 	.word	0x00000080
        /*0174*/ 	.short	0x0100
        /*0176*/ 	.byte	0x08
	.zero		1


	//   ....[14]....
        /*0178*/ 	.word	0x00000730
        /*017c*/ 	.word	0x000000ff
        /*0180*/ 	.word	0x00000068
        /*0184*/ 	.short	0x0100
        /*0186*/ 	.byte	0x08
	.zero		1


	//   ....[15]....
        /*0188*/ 	.word	0x00000740
        /*018c*/ 	.word	0x000000ff
        /*0190*/ 	.word	0x00000088
        /*0194*/ 	.short	0x0100
        /*0196*/ 	.byte	0x08
	.zero		1


	//   ....[16]....
        /*0198*/ 	.word	0x00000750
        /*019c*/ 	.word	0x000000ff
        /*01a0*/ 	.word	0x00000070
        /*01a4*/ 	.short	0x0100
        /*01a6*/ 	.byte	0x08
	.zero		1


	//   ....[17]....
        /*01a8*/ 	.word	0x00000760
        /*01ac*/ 	.word	0x000000ff
        /*01b0*/ 	.word	0x00000090
        /*01b4*/ 	.short	0x0100
        /*01b6*/ 	.byte	0x08
	.zero		1


	//   ....[18]....
        /*01b8*/ 	.word	0x00000770
        /*01bc*/ 	.word	0x000000ff
        /*01c0*/ 	.word	0x00000078
        /*01c4*/ 	.short	0x0100
        /*01c6*/ 	.byte	0x08
	.zero		1


	//   ....[19]....
        /*01c8*/ 	.word	0x00000780
        /*01cc*/ 	.word	0x000000ff
        /*01d0*/ 	.word	0x00000098
        /*01d4*/ 	.short	0x0100
        /*01d6*/ 	.byte	0x08
	.zero		1


	//   ....[20]....
        /*01d8*/ 	.word	0x00000b80
        /*01dc*/ 	.word	0x000000ff
        /*01e0*/ 	.word	0x000000a0
        /*01e4*/ 	.short	0x0100
        /*01e6*/ 	.byte	0x06
	.zero		1


	//   ....[21]....
        /*01e8*/ 	.word	0x00000c10
        /*01ec*/ 	.word	0x000000ff
        /*01f0*/ 	.word	0x000000a8
        /*01f4*/ 	.short	0x0100
        /*01f6*/ 	.byte	0x06
	.zero		1


	//   ....[22]....
        /*01f8*/ 	.word	0x000019d0
        /*01fc*/ 	.word	0x00000003
        /*0200*/ 	.word	0x00000000
        /*0204*/ 	.short	0x010a
        /*0206*/ 	.byte	0x3f
	.zero		1


	//   ....[23]....
        /*0208*/ 	.word	0x00001a10
        /*020c*/ 	.word	0x00000003
        /*0210*/ 	.word	0x00000000
        /*0214*/ 	.short	0x010a
        /*0216*/ 	.byte	0x3f
	.zero		1


	//   ....[24]....
        /*0218*/ 	.word	0x00001d80
        /*021c*/ 	.word	0x000000ff
        /*0220*/ 	.word	0x00000000
        /*0224*/ 	.short	0x010a
        /*0226*/ 	.byte	0x04
	.zero		1


	//   ....[25]....
        /*0228*/ 	.word	0x00001dc0
        /*022c*/ 	.word	0x000000ff
        /*0230*/ 	.word	0x00000000
        /*0234*/ 	.short	0x010a
        /*0236*/ 	.byte	0x04
	.zero		1


	//   ....[26]....
        /*0238*/ 	.word	0x00002020
        /*023c*/ 	.word	0x00000004
        /*0240*/ 	.word	0x00000000
        /*0244*/ 	.short	0x0101
        /*0246*/ 	.byte	0x3f
	.zero		1


	//   ....[27]....
        /*0248*/ 	.word	0x00002240
        /*024c*/ 	.word	0x00000000
        /*0250*/ 	.word	0x00000000
        /*0254*/ 	.short	0x0101
        /*0256*/ 	.byte	0x3f
	.zero		1


	//   ....[28]....
        /*0258*/ 	.word	0x00002e80
        /*025c*/ 	.word	0x000000ff
        /*0260*/ 	.word	0x00000060
        /*0264*/ 	.short	0x010a
        /*0266*/ 	.byte	0x34
	.zero		1


	//   ....[29]....
        /*0268*/ 	.word	0x000037d0
        /*026c*/ 	.word	0x000000ff
        /*0270*/ 	.word	0x00000000
        /*0274*/ 	.short	0x0101
        /*0276*/ 	.byte	0x04
	.zero		1


	//   ....[30]....
        /*0278*/ 	.word	0x000038a0
        /*027c*/ 	.word	0x00000004
        /*0280*/ 	.word	0x00000060
        /*0284*/ 	.short	0x010a
        /*0286*/ 	.byte	0x3f
	.zero		1


	//   ....[31]....
        /*0288*/ 	.word	0x00003fd0
        /*028c*/ 	.word	0x000000ff
        /*0290*/ 	.word	0x00000000
        /*0294*/ 	.short	0x0101
        /*0296*/ 	.byte	0x04
	.zero		1


	//   ....[32]....
        /*0298*/ 	.word	0x000040c0
        /*029c*/ 	.word	0x00000004
        /*02a0*/ 	.word	0x00000060
        /*02a4*/ 	.short	0x010a
        /*02a6*/ 	.byte	0x3f
	.zero		1


	//   ....[33]....
        /*02a8*/ 	.word	0x00004820
        /*02ac*/ 	.word	0x000000ff
        /*02b0*/ 	.word	0x00000000
        /*02b4*/ 	.short	0x0101
        /*02b6*/ 	.byte	0x04
	.zero		1


	//   ....[34]....
        /*02b8*/ 	.word	0x000048f0
        /*02bc*/ 	.word	0x00000005
        /*02c0*/ 	.word	0x00000060
        /*02c4*/ 	.short	0x010a
        /*02c6*/ 	.byte	0x3f
	.zero		1


	//   ....[35]....
        /*02c8*/ 	.word	0x00005010
        /*02cc*/ 	.word	0x000000ff
        /*02d0*/ 	.word	0x00000000
        /*02d4*/ 	.short	0x0101
        /*02d6*/ 	.byte	0x04
	.zero		1


	//   ....[36]....
        /*02d8*/ 	.word	0x00005960
        /*02dc*/ 	.word	0x000000ff
        /*02e0*/ 	.word	0x00000000
        /*02e4*/ 	.short	0x0101
        /*02e6*/ 	.byte	0x04
	.zero		1


	//   ....[37]....
        /*02e8*/ 	.word	0x00005f80
        /*02ec*/ 	.word	0x000000ff
        /*02f0*/ 	.word	0x000000a8
        /*02f4*/ 	.short	0x010a
        /*02f6*/ 	.byte	0x04
	.zero		1


	//   ....[38]....
        /*02f8*/ 	.word	0x00006380
        /*02fc*/ 	.word	0x000000ff
        /*0300*/ 	.word	0x00000080
        /*0304*/ 	.short	0x010a
        /*0306*/ 	.byte	0x04
	.zero		1


	//   ....[39]....
        /*0308*/ 	.word	0x00006470
        /*030c*/ 	.word	0x000000ff
        /*0310*/ 	.word	0x00000060
        /*0314*/ 	.short	0x010b
        /*0316*/ 	.byte	0x04
	.zero		1


	//   ....[40]....
        /*0318*/ 	.word	0x000064d0
        /*031c*/ 	.word	0x000000ff
        /*0320*/ 	.word	0x00000000
        /*0324*/ 	.short	0x0101
        /*0326*/ 	.byte	0x05
	.zero		1


	//   ....[41]....
        /*0328*/ 	.word	0x00006500
        /*032c*/ 	.word	0x000000ff
        /*0330*/ 	.word	0x00000088
        /*0334*/ 	.short	0x010a
        /*0336*/ 	.byte	0x04
	.zero		1


	//   ....[42]....
        /*0338*/ 	.word	0x00006610
        /*033c*/ 	.word	0x000000ff
        /*0340*/ 	.word	0x00000068
        /*0344*/ 	.short	0x010b
        /*0346*/ 	.byte	0x04
	.zero		1


	//   ....[43]....
        /*0348*/ 	.word	0x00006670
        /*034c*/ 	.word	0x000000ff
        /*0350*/ 	.word	0x00000000
        /*0354*/ 	.short	0x0101
        /*0356*/ 	.byte	0x05
	.zero		1


	//   ....[44]....
        /*0358*/ 	.word	0x000066a0
        /*035c*/ 	.word	0x000000ff
        /*0360*/ 	.word	0x00000090
        /*0364*/ 	.short	0x010a
        /*0366*/ 	.byte	0x04
	.zero		1


	//   ....[45]....
        /*0368*/ 	.word	0x000067b0
        /*036c*/ 	.word	0x000000ff
        /*0370*/ 	.word	0x00000070
        /*0374*/ 	.short	0x010b
        /*0376*/ 	.byte	0x04
	.zero		1


	//   ....[46]....
        /*0378*/ 	.word	0x00006810
        /*037c*/ 	.word	0x000000ff
        /*0380*/ 	.word	0x00000000
        /*0384*/ 	.short	0x0101
        /*0386*/ 	.byte	0x05
	.zero		1


	//   ....[47]....
        /*0388*/ 	.word	0x00006840
        /*038c*/ 	.word	0x000000ff
        /*0390*/ 	.word	0x00000098
        /*0394*/ 	.short	0x010a
        /*0396*/ 	.byte	0x04
	.zero		1


	//   ....[48]....
        /*0398*/ 	.word	0x00006950
        /*039c*/ 	.word	0x000000ff
        /*03a0*/ 	.word	0x00000078
        /*03a4*/ 	.short	0x010b
        /*03a6*/ 	.byte	0x04
	.zero		1


	//   ....[49]....
        /*03a8*/ 	.word	0x00006a40
        /*03ac*/ 	.word	0x000000ff
        /*03b0*/ 	.word	0x00000000
        /*03b4*/ 	.short	0x0101
        /*03b6*/ 	.byte	0x04
	.zero		1


	//   ....[50]....
        /*03b8*/ 	.word	0x00007080
        /*03bc*/ 	.word	0x00000003
        /*03c0*/ 	.word	0x00000080
        /*03c4*/ 	.short	0x010a
        /*03c6*/ 	.byte	0x3f
	.zero		1


	//   ....[51]....
        /*03c8*/ 	.word	0x000070c0
        /*03cc*/ 	.word	0x00000003
        /*03d0*/ 	.word	0x00000088
        /*03d4*/ 	.short	0x010a
        /*03d6*/ 	.byte	0x3f
	.zero		1


	//   ....[52]....
        /*03d8*/ 	.word	0x00007100
        /*03dc*/ 	.word	0x00000003
        /*03e0*/ 	.word	0x00000090
        /*03e4*/ 	.short	0x010a
        /*03e6*/ 	.byte	0x3f
	.zero		1


	//   ....[53]....
        /*03e8*/ 	.word	0x00007150
        /*03ec*/ 	.word	0x00000003
        /*03f0*/ 	.word	0x00000098
        /*03f4*/ 	.short	0x010a
        /*03f6*/ 	.byte	0x3f
	.zero		1


	//   ....[54]....
        /*03f8*/ 	.word	0x00007490
        /*03fc*/ 	.word	0x0000000e
        /*0400*/ 	.word	0x00000030
        /*0404*/ 	.short	0x010a
        /*0406*/ 	.byte	0x3f
	.zero		1


	//   ....[55]....
        /*0408*/ 	.word	0x00007810
        /*040c*/ 	.word	0x00000006
        /*0410*/ 	.word	0x000000a8
        /*0414*/ 	.short	0x0101
        /*0416*/ 	.byte	0x3f
	.zero		1


	//   ....[56]....
        /*0418*/ 	.word	0x00007f40
        /*041c*/ 	.word	0x00000007
        /*0420*/ 	.word	0x00000000
        /*0424*/ 	.short	0x010a
        /*0426*/ 	.byte	0x3f
	.zero		1


	//   ....[57]....
        /*0428*/ 	.word	0x00007fc0
        /*042c*/ 	.word	0x00000009
        /*0430*/ 	.word	0x00000000
        /*0434*/ 	.short	0x010a
        /*0436*/ 	.byte	0x3f
	.zero		1


	//   ....[58]....
        /*0438*/ 	.word	0x00008050
        /*043c*/ 	.word	0x00000006
        /*0440*/ 	.word	0x00000000
        /*0444*/ 	.short	0x010a
        /*0446*/ 	.byte	0x3f
	.zero		1


	//   ....[59]....
        /*0448*/ 	.word	0x000080e0
        /*044c*/ 	.word	0x00000009
        /*0450*/ 	.word	0x00000000
        /*0454*/ 	.short	0x010a
        /*0456*/ 	.byte	0x3f
	.zero		1


	//   ....[60]....
        /*0458*/ 	.word	0x00008170
        /*045c*/ 	.word	0x00000006
        /*0460*/ 	.word	0x00000000
        /*0464*/ 	.short	0x010a
        /*0466*/ 	.byte	0x3f
	.zero		1


	//   ....[61]....
        /*0468*/ 	.word	0x00008200
        /*046c*/ 	.word	0x00000003
        /*0470*/ 	.word	0x00000000
        /*0474*/ 	.short	0x010a
        /*0476*/ 	.byte	0x3f
	.zero		1


	//   ....[62]....
        /*0478*/ 	.word	0x00008260
        /*047c*/ 	.word	0x00000003
        /*0480*/ 	.word	0x00000000
        /*0484*/ 	.short	0x010a
        /*0486*/ 	.byte	0x3f
	.zero		1


	//   ....[63]....
        /*0488*/ 	.word	0x000082c0
        /*048c*/ 	.word	0x00000005
        /*0490*/ 	.word	0x00000000
        /*0494*/ 	.short	0x010a
        /*0496*/ 	.byte	0x3f
	.zero		1


	//   ....[64]....
        /*0498*/ 	.word	0x00008320
        /*049c*/ 	.word	0x00000005
        /*04a0*/ 	.word	0x00000060
        /*04a4*/ 	.short	0x010a
        /*04a6*/ 	.byte	0x3f
	.zero		1


	//   ....[65]....
        /*04a8*/ 	.word	0x00008370
        /*04ac*/ 	.word	0x00000004
        /*04b0*/ 	.word	0x00000060
        /*04b4*/ 	.short	0x010a
        /*04b6*/ 	.byte	0x3f
	.zero		1


	//   ....[66]....
        /*04b8*/ 	.word	0x000083c0
        /*04bc*/ 	.word	0x00000004
        /*04c0*/ 	.word	0x00000060
        /*04c4*/ 	.short	0x010a
        /*04c6*/ 	.byte	0x3f
	.zero		1


	//   ....[67]....
        /*04c8*/ 	.word	0x00008410
        /*04cc*/ 	.word	0x00000005
        /*04d0*/ 	.word	0x00000060
        /*04d4*/ 	.short	0x010a
        /*04d6*/ 	.byte	0x3f
	.zero		1


	//   ....[68]....
        /*04d8*/ 	.word	0x00008470
        /*04dc*/ 	.word	0x00000003
        /*04e0*/ 	.word	0x000000a8
        /*04e4*/ 	.short	0x010a
        /*04e6*/ 	.byte	0x3f
	.zero		1


	//   ....[69]....
        /*04e8*/ 	.word	0x000084d0
        /*04ec*/ 	.word	0x00000005
        /*04f0*/ 	.word	0x00000080
        /*04f4*/ 	.short	0x010a
        /*04f6*/ 	.byte	0x3f
	.zero		1


	//   ....[70]....
        /*04f8*/ 	.word	0x00008530
        /*04fc*/ 	.word	0x00000005
        /*0500*/ 	.word	0x00000088
        /*0504*/ 	.short	0x010a
        /*0506*/ 	.byte	0x3f
	.zero		1


	//   ....[71]....
        /*0508*/ 	.word	0x00008590
        /*050c*/ 	.word	0x00000005
        /*0510*/ 	.word	0x00000090
        /*0514*/ 	.short	0x010a
        /*0516*/ 	.byte	0x3f
	.zero		1


	//   ....[72]....
        /*0518*/ 	.word	0x000085f0
        /*051c*/ 	.word	0x00000005
        /*0520*/ 	.word	0x00000098
        /*0524*/ 	.short	0x010a
        /*0526*/ 	.byte	0x3f
	.zero		1


	//   ....[73]....
        /*0528*/ 	.word	0x00008640
        /*052c*/ 	.word	0x00000003
        /*0530*/ 	.word	0x00000080
        /*0534*/ 	.short	0x010a
        /*0536*/ 	.byte	0x3f
	.zero		1


	//   ....[74]....
        /*0538*/ 	.word	0x00008690
        /*053c*/ 	.word	0x00000003
        /*0540*/ 	.word	0x00000088
        /*0544*/ 	.short	0x010a
        /*0546*/ 	.byte	0x3f
	.zero		1


	//   ....[75]....
        /*0548*/ 	.word	0x000086e0
        /*054c*/ 	.word	0x00000003
        /*0550*/ 	.word	0x00000090
        /*0554*/ 	.short	0x010a
        /*0556*/ 	.byte	0x3f
	.zero		1


	//   ....[76]....
        /*0558*/ 	.word	0x000087b0
        /*055c*/ 	.word	0x0000000e
        /*0560*/ 	.word	0x00000030
        /*0564*/ 	.short	0x010a
        /*0566*/ 	.byte	0x3f
	.zero		1


	//   ....[77]....
        /*0568*/ 	.word	0x00008880
        /*056c*/ 	.word	0x00000007
        /*0570*/ 	.word	0x00000000
        /*0574*/ 	.short	0x010a
        /*0576*/ 	.byte	0x3f
	.zero		1


	//   ....[78]....
        /*0578*/ 	.word	0x000088d0
        /*057c*/ 	.word	0x00000009
        /*0580*/ 	.word	0x00000000
        /*0584*/ 	.short	0x010a
        /*0586*/ 	.byte	0x3f
	.zero		1


	//   ....[79]....
        /*0588*/ 	.word	0x00008920
        /*058c*/ 	.word	0x00000006
        /*0590*/ 	.word	0x00000000
        /*0594*/ 	.short	0x010a
        /*0596*/ 	.byte	0x3f
	.zero		1


	//   ....[80]....
        /*0598*/ 	.word	0x00008970
        /*059c*/ 	.word	0x00000009
        /*05a0*/ 	.word	0x00000000
        /*05a4*/ 	.short	0x010a
        /*05a6*/ 	.byte	0x3f
	.zero		1


	//   ....[81]....
        /*05a8*/ 	.word	0x000089c0
        /*05ac*/ 	.word	0x00000006
        /*05b0*/ 	.word	0x00000000
        /*05b4*/ 	.short	0x010a
        /*05b6*/ 	.byte	0x3f
	.zero		1


	//----- nvinfo : EIATTR_NUM_MBARRIERS
	.align		4
.L_38:
        /*05b8*/ 	.byte	0x03, 0x38
        /*05ba*/ 	.short	0x0016


	//----- nvinfo : EIATTR_EXIT_INSTR_OFFSETS
	.align		4
        /*05bc*/ 	.byte	0x04, 0x1c
        /*05be*/ 	.short	(.L_40 - .L_39)


	//   ....[0]....
.L_39:
        /*05c0*/ 	.word	0x00008250


	//----- nvinfo : EIATTR_MAX_THREADS
	.align		4
.L_40:
        /*05c4*/ 	.byte	0x04, 0x05
        /*05c6*/ 	.short	(.L_42 - .L_41)
.L_41:
        /*05c8*/ 	.word	0x00000180
        /*05cc*/ 	.word	0x00000001
        /*05d0*/ 	.word	0x00000001


	//----- nvinfo : EIATTR_CRS_STACK_SIZE
	.align		4
.L_42:
        /*05d4*/ 	.byte	0x04, 0x1e
        /*05d6*/ 	.short	(.L_44 - .L_43)
.L_43:
        /*05d8*/ 	.word	0x00000000


	//----- nvinfo : EIATTR_CBANK_PARAM_SIZE
	.align		4
.L_44:
        /*05dc*/ 	.byte	0x03, 0x19
        /*05de*/ 	.short	0x0770


	//----- nvinfo : EIATTR_PARAM_CBANK
	.align		4
        /*05e0*/ 	.byte	0x04, 0x0a
        /*05e2*/ 	.short	(.L_46 - .L_45)
	.align		4
.L_45:
        /*05e4*/ 	.word	index@(.nv.constant0._ZN7cutlass13device_kernelINS_4gemm6kernel13GemmUniversalIN4cute5tupleIJiiiiEEENS1_10collective13CollectiveMmaINS1_34MainloopSm90TmaGmmaWarpSpecializedILi6ENS5_IJNS4_1CILi2EEENSA_ILi1EEESC_EEENS1_35KernelTmaWarpSpecializedCooperativeEEENS5_IJNSA_ILi128EEESG_NSA_ILi64EEEEEENS_10bfloat16_tENS5_IJlSC_lEEESJ_SK_NS4_8TiledMMAINS4_8MMA_AtomIJNS4_4SM904GMMA28MMA_64x128x16_F32BF16BF16_SSILNSO_5MajorE0ELSQ_0ELNSO_7ScaleInE1ELSR_1EEEEEENS4_6LayoutISD_NS5_IJSC_NSA_ILi0EEESV_EEEEENS5_IJNS4_10UnderscoreESY_SY_EEEEENS4_13SM90_TMA_LOADENS4_14ComposedLayoutINS4_7SwizzleILi3ELi4ELi3EEENS4_18smem_ptr_flag_bitsILi16EEENSU_INS5_IJNSA_ILi8EEESH_EEENS5_IJSH_SC_EEEEEEEvNS4_8identityENS4_23SM90_TMA_LOAD_MULTICASTES1B_vS1C_EENS_8epilogue10collective18CollectiveEpilogueINS1F_22Sm90TmaWarpSpecializedILi4ELi2ELi16ELb1ELb0EEEJSI_NS5_IJSG_NSA_ILi32EEEEEESJ_SK_SJ_SK_NS1F_6fusion15FusionCallbacksIS1J_NS1M_17LinCombPerRowBiasISJ_fSJ_SJ_fLi8ELNS_15FloatRoundStyleE2EEESI_S1L_JEEES11_NS12_INS13_ILi2ELi4ELi3EEES16_NSU_INS5_IJS17_S1K_EEENS5_IJS1K_SC_EEEEEEENS4_17SM75_U32x4_LDSM_NENS4_14SM90_TMA_STOREES1W_NS4_17SM90_U32x4_STSM_NENS4_9Copy_AtomIJS1Z_NS_6half_tEEEEvEEEvvEEEEvNT_6ParamsE)
        /*05e8*/ 	.short	0x0210
        /*05ea*/ 	.short	0x0770


	//----- nvinfo : EIATTR_SW_WAR
	.align		4
.L_46:
        /*05ec*/ 	.byte	0x04, 0x36
        /*05ee*/ 	.short	(.L_48 - .L_47)
.L_47:
        /*05f0*/ 	.word	0x00000008
.L_48:


//--------------------- .nv.callgraph             --------------------------
	.section	.nv.callgraph,"",@"SHT_CUDA_CALLGRAPH"
	.align	4
	.sectionentsize	8
	.align		4
        /*0000*/ 	.word	0x00000000
	.align		4
        /*0004*/ 	.word	0xffffffff
	.align		4
        /*0008*/ 	.word	index@(_ZN7cutlass13device_kernelINS_4gemm6kernel13GemmUniversalIN4cute5tupleIJiiiiEEENS1_10collective13CollectiveMmaINS1_34MainloopSm90TmaGmmaWarpSpecializedILi6ENS5_IJNS4_1CILi2EEENSA_ILi1EEESC_EEENS1_35KernelTmaWarpSpecializedCooperativeEEENS5_IJNSA_ILi128EEESG_NSA_ILi64EEEEEENS_10bfloat16_tENS5_IJlSC_lEEESJ_SK_NS4_8TiledMMAINS4_8MMA_AtomIJNS4_4SM904GMMA28MMA_64x128x16_F32BF16BF16_SSILNSO_5MajorE0ELSQ_0ELNSO_7ScaleInE1ELSR_1EEEEEENS4_6LayoutISD_NS5_IJSC_NSA_ILi0EEESV_EEEEENS5_IJNS4_10UnderscoreESY_SY_EEEEENS4_13SM90_TMA_LOADENS4_14ComposedLayoutINS4_7SwizzleILi3ELi4ELi3EEENS4_18smem_ptr_flag_bitsILi16EEENSU_INS5_IJNSA_ILi8EEESH_EEENS5_IJSH_SC_EEEEEEEvNS4_8identityENS4_23SM90_TMA_LOAD_MULTICASTES1B_vS1C_EENS_8epilogue10collective18CollectiveEpilogueINS1F_22Sm90TmaWarpSpecializedILi4ELi2ELi16ELb1ELb0EEEJSI_NS5_IJSG_NSA_ILi32EEEEEESJ_SK_SJ_SK_NS1F_6fusion15FusionCallbacksIS1J_NS1M_17LinCombPerRowBiasISJ_fSJ_SJ_fLi8ELNS_15FloatRoundStyleE2EEESI_S1L_JEEES11_NS12_INS13_ILi2ELi4ELi3EEES16_NSU_INS5_IJS17_S1K_EEENS5_IJS1K_SC_EEEEEEENS4_17SM75_U32x4_LDSM_NENS4_14SM90_TMA_STOREES1W_NS4_17SM90_U32x4_STSM_NENS4_9Copy_AtomIJS1Z_NS_6half_tEEEEvEEEvvEEEEvNT_6ParamsE)
	.align		4
        /*000c*/ 	.word	index@(__assertfail)
	.align		4
        /*0010*/ 	.word	0x00000000
	.align		4
        /*0014*/ 	.word	0xfffffffe
	.align		4
        /*0018*/ 	.word	0x00000000
	.align		4
        /*001c*/ 	.word	0xfffffffd
	.align		4
        /*0020*/ 	.word	0x00000000
	.align		4
        /*0024*/ 	.word	0xfffffffc


//--------------------- .nv.constant4             --------------------------
	.section	.nv.constant4,"a",@progbits
	.align	8
	.align		8
.nv.constant4:
        /*0000*/ 	.dword	__assertfail
	.align		8
        /*0008*/ 	.dword	__unnamed_1
	.align		8
        /*0010*/ 	.dword	__unnamed_2
	.align		8
        /*0018*/ 	.dword	_ZN39_INTERNAL_443b4845_4_k_cu_6ad71f1d_31144cuda3std3__45__cpo5beginE
	.align		8
        /*0020*/ 	.dword	_ZN39_INTERNAL_443b4845_4_k_cu_6ad71f1d_31144cuda3std3__45__cpo3endE
	.align		8
        /*0028*/ 	.dword	_ZN39_INTERNAL_443b4845_4_k_cu_6ad71f1d_31144cuda3std3__45__cpo6cbeginE
	.align		8
        /*0030*/ 	.dword	_ZN39_INTERNAL_443b4845_4_k_cu_6ad71f1d_31144cuda3std3__45__cpo4cendE
	.align		8
        /*0038*/ 	.dword	_ZN39_INTERNAL_443b4845_4_k_cu_6ad71f1d_31144cuda3std3__441_GLOBAL__N__443b4845_4_k_cu_6ad71f1d_31146ignoreE
	.align		8
        /*0040*/ 	.dword	_ZN39_INTERNAL_443b4845_4_k_cu_6ad71f1d_31144cuda3std3__419piecewise_constructE
	.align		8
        /*0048*/ 	.dword	_ZN39_INTERNAL_443b4845_4_k_cu_6ad71f1d_31144cuda3std3__48in_placeE
	.align		8
        /*0050*/ 	.dword	_ZN39_INTERNAL_443b4845_4_k_cu_6ad71f1d_31144cuda3std6ranges3__45__cpo4swapE
	.align		8
        /*0058*/ 	.dword	_ZN39_INTERNAL_443b4845_4_k_cu_6ad71f1d_31144cuda3std6ranges3__45__cpo9iter_moveE
	.align		8
        /*0060*/ 	.dword	_ZN39_INTERNAL_443b4845_4_k_cu_6ad71f1d_31144cute7productE
	.align		8
        /*0068*/ 	.dword	_ZN39_INTERNAL_443b4845_4_k_cu_6ad71f1d_31144cute1_E
	.align		8
        /*0070*/ 	.dword	$str$22
	.align		8
        /*0078*/ 	.dword	$str$23
	.align		8
        /*0080*/ 	.dword	$str$26
	.align		8
        /*0088*/ 	.dword	$str$27


//--------------------- .text._ZN7cutlass13device_kernelINS_4gemm6kernel13GemmUniversalIN4cute5tupleIJiiiiEEENS1_10collective13CollectiveMmaINS1_34MainloopSm90TmaGmmaWarpSpecializedILi6ENS5_IJNS4_1CILi2EEENSA_ILi1EEESC_EEENS1_35KernelTmaWarpSpecializedCooperativeEEENS5_IJNSA_ILi128EEESG_NSA_ILi64EEEEEENS_10bfloat16_tENS5_IJlSC_lEEESJ_SK_NS4_8TiledMMAINS4_8MMA_AtomIJNS4_4SM904GMMA28MMA_64x128x16_F32BF16BF16_SSILNSO_5MajorE0ELSQ_0ELNSO_7ScaleInE1ELSR_1EEEEEENS4_6LayoutISD_NS5_IJSC_NSA_ILi0EEESV_EEEEENS5_IJNS4_10UnderscoreESY_SY_EEEEENS4_13SM90_TMA_LOADENS4_14ComposedLayoutINS4_7SwizzleILi3ELi4ELi3EEENS4_18smem_ptr_flag_bitsILi16EEENSU_INS5_IJNSA_ILi8EEESH_EEENS5_IJSH_SC_EEEEEEEvNS4_8identityENS4_23SM90_TMA_LOAD_MULTICASTES1B_vS1C_EENS_8epilogue10collective18CollectiveEpilogueINS1F_22Sm90TmaWarpSpecializedILi4ELi2ELi16ELb1ELb0EEEJSI_NS5_IJSG_NSA_ILi32EEEEEESJ_SK_SJ_SK_NS1F_6fusion15FusionCallbacksIS1J_NS1M_17LinCombPerRowBiasISJ_fSJ_SJ_fLi8ELNS_15FloatRoundStyleE2EEESI_S1L_JEEES11_NS12_INS13_ILi2ELi4ELi3EEES16_NSU_INS5_IJS17_S1K_EEENS5_IJS1K_SC_EEEEEEENS4_17SM75_U32x4_LDSM_NENS4_14SM90_TMA_STOREES1W_NS4_17SM90_U32x4_STSM_NENS4_9Copy_AtomIJS1Z_NS_6half_tEEEEvEEEvvEEEEvNT_6ParamsE --------------------------
	.section	.text._ZN7cutlass13device_kernelINS_4gemm6kernel13GemmUniversalIN4cute5tupleIJiiiiEEENS1_10collective13CollectiveMmaINS1_34MainloopSm90TmaGmmaWarpSpecializedILi6ENS5_IJNS4_1CILi2EEENSA_ILi1EEESC_EEENS1_35KernelTmaWarpSpecializedCooperativeEEENS5_IJNSA_ILi128EEESG_NSA_ILi64EEEEEENS_10bfloat16_tENS5_IJlSC_lEEESJ_SK_NS4_8TiledMMAINS4_8MMA_AtomIJNS4_4SM904GMMA28MMA_64x128x16_F32BF16BF16_SSILNSO_5MajorE0ELSQ_0ELNSO_7ScaleInE1ELSR_1EEEEEENS4_6LayoutISD_NS5_IJSC_NSA_ILi0EEESV_EEEEENS5_IJNS4_10UnderscoreESY_SY_EEEEENS4_13SM90_TMA_LOADENS4_14ComposedLayoutINS4_7SwizzleILi3ELi4ELi3EEENS4_18smem_ptr_flag_bitsILi16EEENSU_INS5_IJNSA_ILi8EEESH_EEENS5_IJSH_SC_EEEEEEEvNS4_8identityENS4_23SM90_TMA_LOAD_MULTICASTES1B_vS1C_EENS_8epilogue10collective18CollectiveEpilogueINS1F_22Sm90TmaWarpSpecializedILi4ELi2ELi16ELb1ELb0EEEJSI_NS5_IJSG_NSA_ILi32EEEEEESJ_SK_SJ_SK_NS1F_6fusion15FusionCallbacksIS1J_NS1M_17LinCombPerRowBiasISJ_fSJ_SJ_fLi8ELNS_15FloatRoundStyleE2EEESI_S1L_JEEES11_NS12_INS13_ILi2ELi4ELi3EEES16_NSU_INS5_IJS17_S1K_EEENS5_IJS1K_SC_EEEEEEENS4_17SM75_U32x4_LDSM_NENS4_14SM90_TMA_STOREES1W_NS4_17SM90_U32x4_STSM_NENS4_9Copy_AtomIJS1Z_NS_6half_tEEEEvEEEvvEEEEvNT_6ParamsE,"ax",@progbits
	.align	128
.text._ZN7cutlass13device_kernelINS_4gemm6kernel13GemmUniversalIN4cute5tupleIJiiiiEEENS1_10collective13CollectiveMmaINS1_34MainloopSm90TmaGmmaWarpSpecializedILi6ENS5_IJNS4_1CILi2EEENSA_ILi1EEESC_EEENS1_35KernelTmaWarpSpecializedCooperativeEEENS5_IJNSA_ILi128EEESG_NSA_ILi64EEEEEENS_10bfloat16_tENS5_IJlSC_lEEESJ_SK_NS4_8TiledMMAINS4_8MMA_AtomIJNS4_4SM904GMMA28MMA_64x128x16_F32BF16BF16_SSILNSO_5MajorE0ELSQ_0ELNSO_7ScaleInE1ELSR_1EEEEEENS4_6LayoutISD_NS5_IJSC_NSA_ILi0EEESV_EEEEENS5_IJNS4_10UnderscoreESY_SY_EEEEENS4_13SM90_TMA_LOADENS4_14ComposedLayoutINS4_7SwizzleILi3ELi4ELi3EEENS4_18smem_ptr_flag_bitsILi16EEENSU_INS5_IJNSA_ILi8EEESH_EEENS5_IJSH_SC_EEEEEEEvNS4_8identityENS4_23SM90_TMA_LOAD_MULTICASTES1B_vS1C_EENS_8epilogue10collective18CollectiveEpilogueINS1F_22Sm90TmaWarpSpecializedILi4ELi2ELi16ELb1ELb0EEEJSI_NS5_IJSG_NSA_ILi32EEEEEESJ_SK_SJ_SK_NS1F_6fusion15FusionCallbacksIS1J_NS1M_17LinCombPerRowBiasISJ_fSJ_SJ_fLi8ELNS_15FloatRoundStyleE2EEESI_S1L_JEEES11_NS12_INS13_ILi2ELi4ELi3EEES16_NSU_INS5_IJS17_S1K_EEENS5_IJS1K_SC_EEEEEEENS4_17SM75_U32x4_LDSM_NENS4_14SM90_TMA_STOREES1W_NS4_17SM90_U32x4_STSM_NENS4_9Copy_AtomIJS1Z_NS_6half_tEEEEvEEEvvEEEEvNT_6ParamsE:
        .type           _ZN7cutlass13device_kernelINS_4gemm6kernel13GemmUniversalIN4cute5tupleIJiiiiEEENS1_10collective13CollectiveMmaINS1_34MainloopSm90TmaGmmaWarpSpecializedILi6ENS5_IJNS4_1CILi2EEENSA_ILi1EEESC_EEENS1_35KernelTmaWarpSpecializedCooperativeEEENS5_IJNSA_ILi128EEESG_NSA_ILi64EEEEEENS_10bfloat16_tENS5_IJlSC_lEEESJ_SK_NS4_8TiledMMAINS4_8MMA_AtomIJNS4_4SM904GMMA28MMA_64x128x16_F32BF16BF16_SSILNSO_5MajorE0ELSQ_0ELNSO_7ScaleInE1ELSR_1EEEEEENS4_6LayoutISD_NS5_IJSC_NSA_ILi0EEESV_EEEEENS5_IJNS4_10UnderscoreESY_SY_EEEEENS4_13SM90_TMA_LOADENS4_14ComposedLayoutINS4_7SwizzleILi3ELi4ELi3EEENS4_18smem_ptr_flag_bitsILi16EEENSU_INS5_IJNSA_ILi8EEESH_EEENS5_IJSH_SC_EEEEEEEvNS4_8identityENS4_23SM90_TMA_LOAD_MULTICASTES1B_vS1C_EENS_8epilogue10collective18CollectiveEpilogueINS1F_22Sm90TmaWarpSpecializedILi4ELi2ELi16ELb1ELb0EEEJSI_NS5_IJSG_NSA_ILi32EEEEEESJ_SK_SJ_SK_NS1F_6fusion15FusionCallbacksIS1J_NS1M_17LinCombPerRowBiasISJ_fSJ_SJ_fLi8ELNS_15FloatRoundStyleE2EEESI_S1L_JEEES11_NS12_INS13_ILi2ELi4ELi3EEES16_NSU_INS5_IJS17_S1K_EEENS5_IJS1K_SC_EEEEEEENS4_17SM75_U32x4_LDSM_NENS4_14SM90_TMA_STOREES1W_NS4_17SM90_U32x4_STSM_NENS4_9Copy_AtomIJS1Z_NS_6half_tEEEEvEEEvvEEEEvNT_6ParamsE,@function
        .size           _ZN7cutlass13device_kernelINS_4gemm6kernel13GemmUniversalIN4cute5tupleIJiiiiEEENS1_10collective13CollectiveMmaINS1_34MainloopSm90TmaGmmaWarpSpecializedILi6ENS5_IJNS4_1CILi2EEENSA_ILi1EEESC_EEENS1_35KernelTmaWarpSpecializedCooperativeEEENS5_IJNSA_ILi128EEESG_NSA_ILi64EEEEEENS_10bfloat16_tENS5_IJlSC_lEEESJ_SK_NS4_8TiledMMAINS4_8MMA_AtomIJNS4_4SM904GMMA28MMA_64x128x16_F32BF16BF16_SSILNSO_5MajorE0ELSQ_0ELNSO_7ScaleInE1ELSR_1EEEEEENS4_6LayoutISD_NS5_IJSC_NSA_ILi0EEESV_EEEEENS5_IJNS4_10UnderscoreESY_SY_EEEEENS4_13SM90_TMA_LOADENS4_14ComposedLayoutINS4_7SwizzleILi3ELi4ELi3EEENS4_18smem_ptr_flag_bitsILi16EEENSU_INS5_IJNSA_ILi8EEESH_EEENS5_IJSH_SC_EEEEEEEvNS4_8identityENS4_23SM90_TMA_LOAD_MULTICASTES1B_vS1C_EENS_8epilogue10collective18CollectiveEpilogueINS1F_22Sm90TmaWarpSpecializedILi4ELi2ELi16ELb1ELb0EEEJSI_NS5_IJSG_NSA_ILi32EEEEEESJ_SK_SJ_SK_NS1F_6fusion15FusionCallbacksIS1J_NS1M_17LinCombPerRowBiasISJ_fSJ_SJ_fLi8ELNS_15FloatRoundStyleE2EEESI_S1L_JEEES11_NS12_INS13_ILi2ELi4ELi3EEES16_NSU_INS5_IJS17_S1K_EEENS5_IJS1K_SC_EEEEEEENS4_17SM75_U32x4_LDSM_NENS4_14SM90_TMA_STOREES1W_NS4_17SM90_U32x4_STSM_NENS4_9Copy_AtomIJS1Z_NS_6half_tEEEEvEEEvvEEEEvNT_6ParamsE,(.L_x_198 - _ZN7cutlass13device_kernelINS_4gemm6kernel13GemmUniversalIN4cute5tupleIJiiiiEEENS1_10collective13CollectiveMmaINS1_34MainloopSm90TmaGmmaWarpSpecializedILi6ENS5_IJNS4_1CILi2EEENSA_ILi1EEESC_EEENS1_35KernelTmaWarpSpecializedCooperativeEEENS5_IJNSA_ILi128EEESG_NSA_ILi64EEEEEENS_10bfloat16_tENS5_IJlSC_lEEESJ_SK_NS4_8TiledMMAINS4_8MMA_AtomIJNS4_4SM904GMMA28MMA_64x128x16_F32BF16BF16_SSILNSO_5MajorE0ELSQ_0ELNSO_7ScaleInE1ELSR_1EEEEEENS4_6LayoutISD_NS5_IJSC_NSA_ILi0EEESV_EEEEENS5_IJNS4_10UnderscoreESY_SY_EEEEENS4_13SM90_TMA_LOADENS4_14ComposedLayoutINS4_7SwizzleILi3ELi4ELi3EEENS4_18smem_ptr_flag_bitsILi16EEENSU_INS5_IJNSA_ILi8EEESH_EEENS5_IJSH_SC_EEEEEEEvNS4_8identityENS4_23SM90_TMA_LOAD_MULTICASTES1B_vS1C_EENS_8epilogue10collective18CollectiveEpilogueINS1F_22Sm90TmaWarpSpecializedILi4ELi2ELi16ELb1ELb0EEEJSI_NS5_IJSG_NSA_ILi32EEEEEESJ_SK_SJ_SK_NS1F_6fusion15FusionCallbacksIS1J_NS1M_17LinCombPerRowBiasISJ_fSJ_SJ_fLi8ELNS_15FloatRoundStyleE2EEESI_S1L_JEEES11_NS12_INS13_ILi2ELi4ELi3EEES16_NSU_INS5_IJS17_S1K_EEENS5_IJS1K_SC_EEEEEEENS4_17SM75_U32x4_LDSM_NENS4_14SM90_TMA_STOREES1W_NS4_17SM90_U32x4_STSM_NENS4_9Copy_AtomIJS1Z_NS_6half_tEEEEvEEEvvEEEEvNT_6ParamsE)
        .other          _ZN7cutlass13device_kernelINS_4gemm6kernel13GemmUniversalIN4cute5tupleIJiiiiEEENS1_10collective13CollectiveMmaINS1_34MainloopSm90TmaGmmaWarpSpecializedILi6ENS5_IJNS4_1CILi2EEENSA_ILi1EEESC_EEENS1_35KernelTmaWarpSpecializedCooperativeEEENS5_IJNSA_ILi128EEESG_NSA_ILi64EEEEEENS_10bfloat16_tENS5_IJlSC_lEEESJ_SK_NS4_8TiledMMAINS4_8MMA_AtomIJNS4_4SM904GMMA28MMA_64x128x16_F32BF16BF16_SSILNSO_5MajorE0ELSQ_0ELNSO_7ScaleInE1ELSR_1EEEEEENS4_6LayoutISD_NS5_IJSC_NSA_ILi0EEESV_EEEEENS5_IJNS4_10UnderscoreESY_SY_EEEEENS4_13SM90_TMA_LOADENS4_14ComposedLayoutINS4_7SwizzleILi3ELi4ELi3EEENS4_18smem_ptr_flag_bitsILi16EEENSU_INS5_IJNSA_ILi8EEESH_EEENS5_IJSH_SC_EEEEEEEvNS4_8identityENS4_23SM90_TMA_LOAD_MULTICASTES1B_vS1C_EENS_8epilogue10collective18CollectiveEpilogueINS1F_22Sm90TmaWarpSpecializedILi4ELi2ELi16ELb1ELb0EEEJSI_NS5_IJSG_NSA_ILi32EEEEEESJ_SK_SJ_SK_NS1F_6fusion15FusionCallbacksIS1J_NS1M_17LinCombPerRowBiasISJ_fSJ_SJ_fLi8ELNS_15FloatRoundStyleE2EEESI_S1L_JEEES11_NS12_INS13_ILi2ELi4ELi3EEES16_NSU_INS5_IJS17_S1K_EEENS5_IJS1K_SC_EEEEEEENS4_17SM75_U32x4_LDSM_NENS4_14SM90_TMA_STOREES1W_NS4_17SM90_U32x4_STSM_NENS4_9Copy_AtomIJS1Z_NS_6half_tEEEEvEEEvvEEEEvNT_6ParamsE,@"STO_CUDA_ENTRY STV_DEFAULT"
_ZN7cutlass13device_kernelINS_4gemm6kernel13GemmUniversalIN4cute5tupleIJiiiiEEENS1_10collective13CollectiveMmaINS1_34MainloopSm90TmaGmmaWarpSpecializedILi6ENS5_IJNS4_1CILi2EEENSA_ILi1EEESC_EEENS1_35KernelTmaWarpSpecializedCooperativeEEENS5_IJNSA_ILi128EEESG_NSA_ILi64EEEEEENS_10bfloat16_tENS5_IJlSC_lEEESJ_SK_NS4_8TiledMMAINS4_8MMA_AtomIJNS4_4SM904GMMA28MMA_64x128x16_F32BF16BF16_SSILNSO_5MajorE0ELSQ_0ELNSO_7ScaleInE1ELSR_1EEEEEENS4_6LayoutISD_NS5_IJSC_NSA_ILi0EEESV_EEEEENS5_IJNS4_10UnderscoreESY_SY_EEEEENS4_13SM90_TMA_LOADENS4_14ComposedLayoutINS4_7SwizzleILi3ELi4ELi3EEENS4_18smem_ptr_flag_bitsILi16EEENSU_INS5_IJNSA_ILi8EEESH_EEENS5_IJSH_SC_EEEEEEEvNS4_8identityENS4_23SM90_TMA_LOAD_MULTICASTES1B_vS1C_EENS_8epilogue10collective18CollectiveEpilogueINS1F_22Sm90TmaWarpSpecializedILi4ELi2ELi16ELb1ELb0EEEJSI_NS5_IJSG_NSA_ILi32EEEEEESJ_SK_SJ_SK_NS1F_6fusion15FusionCallbacksIS1J_NS1M_17LinCombPerRowBiasISJ_fSJ_SJ_fLi8ELNS_15FloatRoundStyleE2EEESI_S1L_JEEES11_NS12_INS13_ILi2ELi4ELi3EEES16_NSU_INS5_IJS17_S1K_EEENS5_IJS1K_SC_EEEEEEENS4_17SM75_U32x4_LDSM_NENS4_14SM90_TMA_STOREES1W_NS4_17SM90_U32x4_STSM_NENS4_9Copy_AtomIJS1Z_NS_6half_tEEEEvEEEvvEEEEvNT_6ParamsE:
[----:B------:R-:W1:Y:S01]  /*0000*/  LDC R1, c[0x0][0x28] ;  /* 0x00000a00ff017b82 */ /* 0x000e620000000800 */
[----:B------:R-:W2:Y:S07]  /*0010*/  S2R R18, SR_TID.X ;  /* 0x0000000000127919 */ /* 0x000eae0000002100 */
[----:B------:R-:W3:Y:S01]  /*0020*/  LDC.64 R4, c[0x0][0x588] ;  /* 0x00016200ff047b82 */ /* 0x000ee20000000a00 */
[----:B------:R-:W-:Y:S01]  /*0030*/  ELECT P0, URZ, PT ;  /* 0x00000000003f782f */ /* 0x000fe20003800000 */
[----:B------:R-:W-:Y:S01]  /*0040*/  BSSY B0, `(.L_x_0) ;  /* 0x0000016000007945 */ /* 0x000fe20003800000 */
[----:B--2---:R-:W-:-:S02]  /*0050*/  SHF.R.U32.HI R2, RZ, 0x5, R18 ;  /* 0x00000005ff027819 */ /* 0x004fc40000011612 */
[----:B------:R-:W-:-:S03]  /*0060*/  SHF.R.U32.HI R6, RZ, 0x7, R18 ;  /* 0x00000007ff067819 */ /* 0x000fc60000011612 */
[----:B------:R-:W2:Y:S04]  /*0070*/  SHFL.IDX PT, R0, R2, RZ, 0x1f ;  /* 0x00001fff02007589 */ /* 0x000ea800000e0000 */
[----:B------:R4:W1:Y:S01]  /*0080*/  SHFL.IDX PT, R10, R6, RZ, 0x1f ;  /* 0x00001fff060a7589 */ /* 0x00086200000e0000 */
[----:B--2---:R-:W-:Y:S02]  /*0090*/  ISETP.NE.OR P0, PT, R0, RZ, !P0 ;  /* 0x000000ff0000720c */ /* 0x004fe40004705670 */
[----:B------:R-:W-:-:S11]  /*00a0*/  SHF.R.S32.HI R3, RZ, 0x1f, R0 ;  /* 0x0000001fff037819 */ /* 0x000fd60000011400 */
[----:B-1-34-:R-:W-:Y:S05]  /*00b0*/  @P0 BRA `(.L_x_1) ;  /* 0x0000000000380947 */ /* 0x01afea0003800000 */
[----:B------:R-:W-:Y:S02]  /*00c0*/  ULDC.64 UR4, c[0x0][0x198] ;  /* 0x0000660000047ab9 */ /* 0x000fe40000000a00 */
[----:B------:R-:W-:Y:S02]  /*00d0*/  UIADD3 UR6, UP0, UR4, 0xf0, URZ ;  /* 0x000000f004067890 */ /* 0x000fe4000ff1e03f */
[----:B------:R-:W-:Y:S02]  /*00e0*/  UIADD3 UR8, UP1, UR4, 0x1f0, URZ ;  /* 0x000001f004087890 */ /* 0x000fe4000ff3e03f */
[----:B------:R-:W-:Y:S02]  /*00f0*/  UIADD3 UR10, UP2, UR4, 0x3f0, URZ ;  /* 0x000003f0040a7890 */ /* 0x000fe4000ff5e03f */
[----:B------:R-:W-:Y:S02]  /*0100*/  UIADD3 UR4, UP3, UR4, 0x4f0, URZ ;  /* 0x000004f004047890 */ /* 0x000fe4000ff7e03f */
[----:B------:R-:W-:-:S02]  /*0110*/  UIADD3.X UR7, URZ, UR5, URZ, UP0, !UPT ;  /* 0x000000053f077290 */ /* 0x000fc400087fe43f */
[----:B------:R-:W-:Y:S02]  /*0120*/  UIADD3.X UR9, URZ, UR5, URZ, UP1, !UPT ;  /* 0x000000053f097290 */ /* 0x000fe40008ffe43f */
[----:B------:R-:W-:Y:S02]  /*0130*/  UIADD3.X UR11, URZ, UR5, URZ, UP2, !UPT ;  /* 0x000000053f0b7290 */ /* 0x000fe400097fe43f */
[----:B------:R-:W-:-:S03]  /*0140*/  UIADD3.X UR5, URZ, UR5, URZ, UP3, !UPT ;  /* 0x000000053f057290 */ /* 0x000fc60009ffe43f */
[----:B------:R1:W-:Y:S02]  /*0150*/  UTMACCTL.PF [UR6] ;  /* 0x00000000060079b9 */ /* 0x0003e40008040000 */
[----:B------:R1:W-:Y:S02]  /*0160*/  UTMACCTL.PF [UR8] ;  /* 0x00000000080079b9 */ /* 0x0003e40008040000 */
[----:B------:R1:W-:Y:S02]  /*0170*/  UTMACCTL.PF [UR10] ;  /* 0x000000000a0079b9 */ /* 0x0003e40008040000 */
[----:B------:R1:W-:Y:S02]  /*0180*/  UTMACCTL.PF [UR4] ;  /* 0x00000000040079b9 */ /* 0x0003e40008040000 */
[----:B-1----:R-:W-:Y:S01]  /*0190*/  NOP ;  /* 0x0000000000007918 */ /* 0x002fe20000000000 */
.L_x_1:
[----:B------:R-:W-:Y:S05]  /*01a0*/  BSYNC B0 ;  /* 0x0000000000007941 */ /* 0x000fea0003800000 */
.L_x_0:
[----:B------:R-:W-:Y:S01]  /*01b0*/  ULDC.64 UR4, c[0x0][0x590] ;  /* 0x0001640000047ab9 */ /* 0x000fe20000000a00 */
[----:B------:R-:W-:Y:S01]  /*01c0*/  LEA.HI R3, R3, R0, RZ, 0x2 ;  /* 0x0000000003037211 */ /* 0x000fe200078f10ff */
[----:B------:R-:W-:Y:S01]  /*01d0*/  ULDC.64 UR42, c[0x0][0x208] ;  /* 0x00008200002a7ab9 */ /* 0x000fe20000000a00 */
[----:B------:R-:W-:Y:S01]  /*01e0*/  ISETP.NE.U32.AND P1, PT, RZ, UR4, PT ;  /* 0x00000004ff007c0c */ /* 0x000fe2000bf25070 */
[----:B------:R-:W-:Y:S01]  /*01f0*/  IMAD.MOV.U32 R6, RZ, RZ, R4 ;  /* 0x000000ffff067224 */ /* 0x000fe200078e0004 */
[----:B------:R-:W-:Y:S01]  /*0200*/  LOP3.LUT R3, R3, 0xfffffffc, RZ, 0xc0, !PT ;  /* 0xfffffffc03037812 */ /* 0x000fe200078ec0ff */
[----:B------:R-:W-:Y:S01]  /*0210*/  IMAD.MOV.U32 R7, RZ, RZ, R5 ;  /* 0x000000ffff077224 */ /* 0x000fe200078e0005 */
[----:B------:R-:W-:Y:S02]  /*0220*/  ISETP.NE.AND.EX P2, PT, RZ, UR5, PT, P1 ;  /* 0x00000005ff007c0c */ /* 0x000fe4000bf45310 */
[----:B------:R-:W-:Y:S01]  /*0230*/  PRMT R8, RZ, 0x7610, R8 ;  /* 0x00007610ff087816 */ /* 0x000fe20000000008 */
[----:B------:R-:W-:-:S10]  /*0240*/  IMAD.IADD R0, R0, 0x1, -R3 ;  /* 0x0000000100007824 */ /* 0x000fd400078e0a03 */
[----:B------:R-:W-:Y:S05]  /*0250*/  @P2 BRA `(.L_x_2) ;  /* 0x0000000000302947 */ /* 0x000fea0003800000 */
[----:B------:R-:W-:Y:S02]  /*0260*/  ULDC.64 UR6, c[0x0][0x588] ;  /* 0x0001620000067ab9 */ /* 0x000fe40000000a00 */
[----:B------:R-:W-:-:S04]  /*0270*/  ISETP.NE.U32.AND P0, PT, RZ, UR6, PT ;  /* 0x00000006ff007c0c */ /* 0x000fc8000bf05070 */
[----:B------:R-:W-:-:S13]  /*0280*/  ISETP.NE.AND.EX P0, PT, RZ, UR7, PT, P0 ;  /* 0x00000007ff007c0c */ /* 0x000fda000bf05300 */
[----:B------:R-:W-:Y:S05]  /*0290*/  @!P0 BRA `(.L_x_3) ;  /* 0x0000000000108947 */ /* 0x000fea0003800000 */
[----:B------:R-:W2:Y:S01]  /*02a0*/  LDG.E R3, desc[UR42][R6.64] ;  /* 0x0000002a06037981 */ /* 0x000ea2000c1e1900 */
[----:B------:R-:W-:Y:S01]  /*02b0*/  IMAD.MOV.U32 R8, RZ, RZ, 0x1 ;  /* 0x00000001ff087424 */ /* 0x000fe200078e00ff */
[----:B--2---:R-:W-:Y:S01]  /*02c0*/  FSETP.NEU.AND P3, PT, R3, RZ, PT ;  /* 0x000000ff0300720b */ /* 0x004fe20003f6d000 */
[----:B------:R-:W-:-:S12]  /*02d0*/  BRA `(.L_x_2) ;  /* 0x0000000000107947 */ /* 0x000fd80003800000 */
.L_x_3:
[----:B------:R-:W-:Y:S01]  /*02e0*/  ULDC UR6, c[0x0][0x580] ;  /* 0x0001600000067ab9 */ /* 0x000fe20000000800 */
[----:B------:R-:W-:Y:S01]  /*02f0*/  IMAD.MOV.U32 R8, RZ, RZ, 0x1 ;  /* 0x00000001ff087424 */ /* 0x000fe200078e00ff */
[----:B------:R-:W-:Y:S02]  /*0300*/  FSETP.NEU.AND P3, PT, RZ, UR6, PT ;  /* 0x00000006ff007c0b */ /* 0x000fe4000bf6d000 */
[----:B------:R-:W-:-:S11]  /*0310*/  CS2R R6, SRZ ;  /* 0x0000000000067805 */ /* 0x000fd6000001ff00 */
.L_x_2:
[----:B------:R-:W-:Y:S01]  /*0320*/  ISETP.NE.U32.AND P0, PT, R6, RZ, PT ;  /* 0x000000ff0600720c */ /* 0x000fe20003f05070 */
[----:B------:R-:W-:Y:S01]  /*0330*/  IMAD.MOV.U32 R3, RZ, RZ, 0x1 ;  /* 0x00000001ff037424 */ /* 0x000fe200078e00ff */
[----:B------:R-:W-:Y:S02]  /*0340*/  ISETP.NE.AND.EX P1, PT, RZ, UR5, PT, P1 ;  /* 0x00000005ff007c0c */ /* 0x000fe4000bf25310 */
[----:B------:R-:W-:-:S13]  /*0350*/  ISETP.NE.AND.EX P0, PT, R7, RZ, PT, P0 ;  /* 0x000000ff0700720c */ /* 0x000fda0003f05300 */
[----:B------:R-:W-:Y:S05]  /*0360*/  @P0 BRA P1, `(.L_x_4) ;  /* 0x0000000000300947 */ /* 0x000fea0000800000 */
[----:B------:R-:W-:Y:S02]  /*0370*/  ISETP.NE.U32.AND P1, PT, RZ, UR4, PT ;  /* 0x00000004ff007c0c */ /* 0x000fe4000bf25070 */
[----:B------:R-:W-:Y:S02]  /*0380*/  ISETP.NE.U32.AND P0, PT, R6, RZ, PT ;  /* 0x000000ff0600720c */ /* 0x000fe40003f05070 */
[----:B------:R-:W-:Y:S02]  /*0390*/  ISETP.NE.AND.EX P1, PT, RZ, UR5, PT, P1 ;  /* 0x00000005ff007c0c */ /* 0x000fe4000bf25310 */
[----:B------:R-:W-:Y:S02]  /*03a0*/  PRMT R3, R8, 0x9910, RZ ;  /* 0x0000991008037816 */ /* 0x000fe400000000ff */
[----:B------:R-:W-:Y:S02]  /*03b0*/  ISETP.NE.AND.EX P0, PT, R7, RZ, PT, P0 ;  /* 0x000000ff0700720c */ /* 0x000fe40003f05300 */
[----:B------:R-:W-:-:S02]  /*03c0*/  ISETP.NE.AND P4, PT, R3, RZ, PT ;  /* 0x000000ff0300720c */ /* 0x000fc40003f85270 */
[----:B------:R-:W-:Y:S02]  /*03d0*/  SEL R6, RZ, 0xffffffff, P3 ;  /* 0xffffffffff067807 */ /* 0x000fe40001800000 */
[----:B------:R-:W-:-:S04]  /*03e0*/  SEL R3, RZ, 0xffffffff, P0 ;  /* 0xffffffffff037807 */ /* 0x000fc80000000000 */
[----:B------:R-:W-:-:S04]  /*03f0*/  @P1 SEL R6, R3, R6, !P4 ;  /* 0x0000000603061207 */ /* 0x000fc80006000000 */
[----:B------:R-:W-:-:S04]  /*0400*/  LOP3.LUT R6, R6, 0x1, RZ, 0xc0, !PT ;  /* 0x0000000106067812 */ /* 0x000fc800078ec0ff */
[----:B------:R-:W-:-:S04]  /*0410*/  ISETP.NE.U32.AND P0, PT, R6, 0x1, PT ;  /* 0x000000010600780c */ /* 0x000fc80003f05070 */
[----:B------:R-:W-:-:S09]  /*0420*/  SEL R3, RZ, 0x1, !P0 ;  /* 0x00000001ff037807 */ /* 0x000fd20004000000 */
.L_x_4:
[----:B------:R-:W1:Y:S02]  /*0430*/  SHFL.IDX PT, R7, R2, RZ, 0x1f ;  /* 0x00001fff02077589 */ /* 0x000e6400000e0000 */
[----:B-1----:R-:W-:-:S13]  /*0440*/  ISETP.NE.AND P0, PT, R7, RZ, PT ;  /* 0x000000ff0700720c */ /* 0x002fda0003f05270 */
[----:B------:R-:W-:Y:S05]  /*0450*/  @P0 BRA `(.L_x_5) ;  /* 0x0000000000680947 */ /* 0x000fea0003800000 */
[----:B------:R-:W1:Y:S01]  /*0460*/  S2UR UR8, SR_CgaCtaId ;  /* 0x00000000000879c3 */ /* 0x000e620000008800 */
[----:B------:R-:W-:Y:S01]  /*0470*/  UMOV UR4, 0x400 ;  /* 0x0000040000047882 */ /* 0x000fe20000000000 */
[----:B------:R-:W-:Y:S01]  /*0480*/  UMOV UR5, 0x1 ;  /* 0x0000000100057882 */ /* 0x000fe20000000000 */
[----:B------:R-:W-:Y:S01]  /*0490*/  UMOV UR6, 0x4 ;  /* 0x0000000400067882 */ /* 0x000fe20000000000 */
[----:B------:R-:W-:Y:S01]  /*04a0*/  ELECT P0, URZ, PT ;  /* 0x00000000003f782f */ /* 0x000fe20003800000 */
[----:B------:R-:W-:-:S04]  /*04b0*/  UIADD3 UR6, -UR6, 0x100000, URZ ;  /* 0x0010000006067890 */ /* 0x000fc8000fffe13f */
[----:B------:R-:W-:Y:S02]  /*04c0*/  USHF.L.U32 UR7, UR6, 0xb, URZ ;  /* 0x0000000b06077899 */ /* 0x000fe4000800063f */
[----:B------:R-:W-:Y:S02]  /*04d0*/  USHF.L.U32 UR6, UR6, 0x1, URZ ;  /* 0x0000000106067899 */ /* 0x000fe4000800063f */
[----:B-1----:R-:W-:Y:S02]  /*04e0*/  ULEA UR8, UR8, UR4, 0x18 ;  /* 0x0000000408087291 */ /* 0x002fe4000f8ec03f */
[----:B------:R-:W-:-:S04]  /*04f0*/  UIADD3 UR4, -UR5, 0x100000, URZ ;  /* 0x0010000005047890 */ /* 0x000fc8000fffe13f */
[----:B------:R-:W-:Y:S02]  /*0500*/  USHF.L.U32 UR5, UR4, 0xb, URZ ;  /* 0x0000000b04057899 */ /* 0x000fe4000800063f */
[----:B------:R-:W-:Y:S01]  /*0510*/  USHF.L.U32 UR4, UR4, 0x1, URZ ;  /* 0x0000000104047899 */ /* 0x000fe2000800063f */
[----:B------:R-:W1:Y:S11]  /*0520*/  FENCE.VIEW.ASYNC.S ;  /* 0x00000000000073c6 */ /* 0x000e760000000000 */
[----:B-1----:R1:W2:Y:S01]  /*0530*/  SYNCS.EXCH.64 URZ, [UR8], UR4 ;  /* 0x00000004083f75b2 */ /* 0x0022a20008000100 */
[----:B------:R1:W3:Y:S01]  /*0540*/  SYNCS.EXCH.64 URZ, [UR8+0x30], UR6 ;  /* 0x00003006083f75b2 */ /* 0x0002e20008000100 */
[----:B------:R1:W4:Y:S01]  /*0550*/  SYNCS.EXCH.64 URZ, [UR8+0x8], UR4 ;  /* 0x00000804083f75b2 */ /* 0x0003220008000100 */
[----:B------:R1:W1:Y:S01]  /*0560*/  SYNCS.EXCH.64 URZ, [UR8+0x38], UR6 ;  /* 0x00003806083f75b2 */ /* 0x0002620008000100 */
        /* <DEDUP_REMOVED lines=8> */
[----:B------:R-:W-:Y:S01]  /*05f0*/  NOP ;  /* 0x0000000000007918 */ /* 0x000fe20000000000 */
.L_x_5:
[----:B------:R-:W5:Y:S01]  /*0600*/  SHFL.IDX PT, R6, R2, RZ, 0x1f ;  /* 0x00001fff02067589 */ /* 0x000f6200000e0000 */
[----:B------:R-:W-:Y:S01]  /*0610*/  NOP ;  /* 0x0000000000007918 */ /* 0x000fe20000000000 */
[----:B-----5:R-:W-:-:S13]  /*0620*/  ISETP.NE.AND P0, PT, R6, RZ, PT ;  /* 0x000000ff0600720c */ /* 0x020fda0003f05270 */
[----:B------:R-:W-:Y:S05]  /*0630*/  @P0 BRA `(.L_x_6) ;  /* 0x0000000000580947 */ /* 0x000fea0003800000 */
[----:B-1----:R-:W1:Y:S01]  /*0640*/  S2UR UR5, SR_CgaCtaId ;  /* 0x00000000000579c3 */ /* 0x002e620000008800 */
[----:B------:R-:W-:Y:S01]  /*0650*/  UMOV UR4, 0x400 ;  /* 0x0000040000047882 */ /* 0x000fe20000000000 */
[----:B------:R-:W-:Y:S01]  /*0660*/  UMOV UR6, 0x20 ;  /* 0x0000002000067882 */ /* 0x000fe20000000000 */
[----:B------:R-:W-:Y:S01]  /*0670*/  UMOV UR7, 0x100 ;  /* 0x0000010000077882 */ /* 0x000fe20000000000 */
[----:B------:R-:W-:Y:S01]  /*0680*/  ELECT P0, URZ, PT ;  /* 0x00000000003f782f */ /* 0x000fe20003800000 */
[----:B-1----:R-:W-:Y:S02]  /*0690*/  ULEA UR8, UR5, UR4, 0x18 ;  /* 0x0000000405087291 */ /* 0x002fe4000f8ec03f */
[----:B------:R-:W-:-:S04]  /*06a0*/  UIADD3 UR4, -UR6, 0x100000, URZ ;  /* 0x0010000006047890 */ /* 0x000fc8000fffe13f */
[----:B------:R-:W-:Y:S02]  /*06b0*/  USHF.L.U32 UR5, UR4, 0xb, URZ ;  /* 0x0000000b04057899 */ /* 0x000fe4000800063f */
[----:B------:R-:W-:Y:S02]  /*06c0*/  USHF.L.U32 UR4, UR4, 0x1, URZ ;  /* 0x0000000104047899 */ /* 0x000fe4000800063f */
[----:B------:R-:W-:-:S04]  /*06d0*/  UIADD3 UR6, -UR7, 0x100000, URZ ;  /* 0x0010000007067890 */ /* 0x000fc8000fffe13f */
[----:B------:R-:W-:Y:S02]  /*06e0*/  USHF.L.U32 UR7, UR6, 0xb, URZ ;  /* 0x0000000b06077899 */ /* 0x000fe4000800063f */
[----:B------:R-:W-:Y:S01]  /*06f0*/  USHF.L.U32 UR6, UR6, 0x1, URZ ;  /* 0x0000000106067899 */ /* 0x000fe2000800063f */
[----:B------:R-:W1:Y:S03]  /*0700*/  FENCE.VIEW.ASYNC.S ;  /* 0x00000000000073c6 */ /* 0x000e660000000000 */
[----:B-1----:R1:W1:Y:S08]  /*0710*/  SYNCS.EXCH.64 URZ, [UR8+0x60], UR4 ;  /* 0x00006004083f75b2 */ /* 0x0022700008000100 */
        /* <DEDUP_REMOVED lines=8> */
.L_x_6:
[----:B------:R-:W-:Y:S01]  /*07a0*/  SHF.R.S32.HI R9, RZ, 0x1f, R18 ;  /* 0x0000001fff097819 */ /* 0x000fe20000011412 */
[----:B------:R-:W5:Y:S01]  /*07b0*/  SHFL.IDX PT, R2, R2, RZ, 0x1f ;  /* 0x00001fff02027589 */ /* 0x000f6200000e0000 */
[----:B-1----:R-:W1:Y:S01]  /*07c0*/  S2UR UR8, SR_CTAID.X ;  /* 0x00000000000879c3 */ /* 0x002e620000002500 */
[----:B------:R-:W-:Y:S02]  /*07d0*/  ELECT P0, URZ, PT ;  /* 0x00000000003f782f */ /* 0x000fe40003800000 */
[----:B------:R-:W-:Y:S01]  /*07e0*/  LEA.HI R9, R9, R18, RZ, 0x7 ;  /* 0x0000001209097211 */ /* 0x000fe200078f38ff */
[----:B------:R-:W2:Y:S01]  /*07f0*/  S2R R6, SR_CTAID.Y ;  /* 0x0000000000067919 */ /* 0x000ea20000002600 */
[----:B------:R-:W-:Y:S01]  /*0800*/  SHF.R.S32.HI R12, RZ, 0x1f, R7 ;  /* 0x0000001fff0c7819 */ /* 0x000fe20000011407 */
[----:B------:R-:W-:Y:S01]  /*0810*/  ULDC UR4, c[0x0][0x150] ;  /* 0x0000540000047ab9 */ /* 0x000fe20000000800 */
[----:B------:R-:W-:Y:S01]  /*0820*/  LOP3.LUT R9, R9, 0xffffff80, RZ, 0xc0, !PT ;  /* 0xffffff8009097812 */ /* 0x000fe200078ec0ff */
[----:B------:R-:W-:Y:S01]  /*0830*/  IMAD.MOV.U32 R88, RZ, RZ, 0x1 ;  /* 0x00000001ff587424 */ /* 0x000fe200078e00ff */
[----:B------:R-:W-:Y:S01]  /*0840*/  LEA.HI R12, R12, R7, RZ, 0x2 ;  /* 0x000000070c0c7211 */ /* 0x000fe200078f10ff */
[----:B------:R-:W-:Y:S01]  /*0850*/  NOP ;  /* 0x0000000000007918 */ /* 0x000fe20000000000 */
[----:B------:R-:W-:Y:S01]  /*0860*/  ISETP.NE.AND P4, PT, R0, RZ, PT ;  /* 0x000000ff0000720c */ /* 0x000fe20003f85270 */
[----:B------:R-:W-:Y:S01]  /*0870*/  IMAD.IADD R11, R18, 0x1, -R9 ;  /* 0x00000001120b7824 */ /* 0x000fe200078e0a09 */
[----:B------:R-:W-:Y:S01]  /*0880*/  LOP3.LUT R12, R12, 0x3ffffffc, RZ, 0xc0, !PT ;  /* 0x3ffffffc0c0c7812 */ /* 0x000fe200078ec0ff */
[----:B------:R-:W-:Y:S01]  /*0890*/  UMOV UR37, 0x1 ;  /* 0x0000000100257882 */ /* 0x000fe20000000000 */
[----:B------:R-:W-:-:S02]  /*08a0*/  ISETP.NE.AND P5, PT, R10, RZ, PT ;  /* 0x000000ff0a00720c */ /* 0x000fc40003fa5270 */
[----:B------:R-:W-:Y:S01]  /*08b0*/  SHF.R.S32.HI R8, RZ, 0x1f, R11 ;  /* 0x0000001fff087819 */ /* 0x000fe2000001140b */
[----:B------:R-:W-:-:S03]  /*08c0*/  IMAD.IADD R12, R7, 0x1, -R12 ;  /* 0x00000001070c7824 */ /* 0x000fc600078e0a0c */
[----:B------:R-:W-:Y:S02]  /*08d0*/  LEA.HI R8, R8, R11, RZ, 0x3 ;  /* 0x0000000b08087211 */ /* 0x000fe400078f18ff */
[----:B-----5:R-:W-:Y:S02]  /*08e0*/  ISETP.NE.OR P0, PT, R2, RZ, !P0 ;  /* 0x000000ff0200720c */ /* 0x020fe40004705670 */
[----:B-1----:R-:W-:Y:S02]  /*08f0*/  I2FP.F32.U32 R13, UR8 ;  /* 0x00000008000d7c45 */ /* 0x002fe40008201000 */
[--C-:B------:R-:W-:Y:S02]  /*0900*/  SHF.R.S32.HI R2, RZ, 0x3, R8.reuse ;  /* 0x00000003ff027819 */ /* 0x100fe40000011408 */
[----:B------:R-:W-:Y:S01]  /*0910*/  SHF.R.S32.HI R9, RZ, 0x1f, R8 ;  /* 0x0000001fff097819 */ /* 0x000fe20000011408 */
[----:B------:R-:W-:Y:S01]  /*0920*/  FMUL R13, R13, UR4 ;  /* 0x000000040d0d7c20 */ /* 0x000fe20008400000 */
[----:B------:R-:W1:Y:S01]  /*0930*/  LDC R8, c[0x0][0x144] ;  /* 0x00005100ff087b82 */ /* 0x000e620000000800 */
[----:B------:R-:W-:Y:S01]  /*0940*/  ULDC UR4, c[0x0][0x154] ;  /* 0x0000550000047ab9 */ /* 0x000fe20000000800 */
[----:B------:R-:W-:-:S02]  /*0950*/  LEA.HI R9, R9, R2, RZ, 0x2 ;  /* 0x0000000209097211 */ /* 0x000fc400078f10ff */
[----:B--2---:R-:W-:Y:S01]  /*0960*/  I2FP.F32.U32 R14, R6 ;  /* 0x00000006000e7245 */ /* 0x004fe20000201000 */
[----:B------:R-:W2:Y:S01]  /*0970*/  F2I.U32.TRUNC.NTZ R13, R13 ;  /* 0x0000000d000d7305 */ /* 0x000ea2000020f000 */
[----:B------:R-:W-:Y:S01]  /*0980*/  LOP3.LUT R9, R9, 0xfffffffc, RZ, 0xc0, !PT ;  /* 0xfffffffc09097812 */ /* 0x000fe200078ec0ff */
[----:B------:R-:W-:Y:S01]  /*0990*/  VOTEU.ALL UP0, P0 ;  /* 0x00000000003f7886 */ /* 0x000fe20000000000 */
[----:B------:R-:W-:Y:S01]  /*09a0*/  VOTEU.ALL UP1, P0 ;  /* 0x00000000003f7886 */ /* 0x000fe20000020000 */
[----:B------:R-:W-:Y:S01]  /*09b0*/  FMUL R14, R14, UR4 ;  /* 0x000000040e0e7c20 */ /* 0x000fe20008400000 */
[----:B------:R-:W-:Y:S01]  /*09c0*/  UMOV UR4, 0x20 ;  /* 0x0000002000047882 */ /* 0x000fe20000000000 */
[----:B------:R-:W-:Y:S01]  /*09d0*/  IMAD.IADD R9, R2, 0x1, -R9 ;  /* 0x0000000102097824 */ /* 0x000fe200078e0a09 */
[----:B------:R-:W5:Y:S01]  /*09e0*/  @!UP0 S2UR UR7, SR_CgaCtaId ;  /* 0x00000000000789c3 */ /* 0x000f620000008800 */
[----:B------:R-:W-:Y:S01]  /*09f0*/  @!UP0 UMOV UR6, 0x400 ;  /* 0x0000040000068882 */ /* 0x000fe20000000000 */
[----:B------:R-:W-:-:S04]  /*0a00*/  @!UP0 UIADD3 UR4, -UR4, 0x100000, URZ ;  /* 0x0010000004048890 */ /* 0x000fc8000fffe13f */
[----:B------:R-:W-:Y:S02]  /*0a10*/  @!UP0 USHF.L.U32 UR5, UR4, 0xb, URZ ;  /* 0x0000000b04058899 */ /* 0x000fe4000800063f */
[----:B------:R-:W-:Y:S01]  /*0a20*/  @!UP0 USHF.L.U32 UR4, UR4, 0x1, URZ ;  /* 0x0000000104048899 */ /* 0x000fe2000800063f */
[----:B------:R-:W-:Y:S01]  /*0a30*/  IMAD R12, R12, 0x4, R9 ;  /* 0x000000040c0c7824 */ /* 0x000fe200078e0209 */
[----:B------:R-:W3:Y:S03]  /*0a40*/  F2I.U32.TRUNC.NTZ R14, R14 ;  /* 0x0000000e000e7305 */ /* 0x000ee6000020f000 */
[C---:B------:R-:W-:Y:S01]  /*0a50*/  IMAD.SHL.U32 R89, R12.reuse, 0x4, RZ ;  /* 0x000000040c597824 */ /* 0x040fe200078e00ff */
[----:B------:R-:W-:Y:S01]  /*0a60*/  LEA.HI R2, R12, R12, RZ, 0x1 ;  /* 0x0000000c0c027211 */ /* 0x000fe200078f08ff */
[----:B--2---:R-:W-:Y:S01]  /*0a70*/  IMAD.MOV R15, RZ, RZ, -R13 ;  /* 0x000000ffff0f7224 */ /* 0x004fe200078e0a0d */
[----:B------:R-:W2:Y:S02]  /*0a80*/  LDC R9, c[0x0][0x148] ;  /* 0x00005200ff097b82 */ /* 0x000ea40000000800 */
[----:B------:R-:W-:Y:S01]  /*0a90*/  LOP3.LUT R13, R2, 0xfffffffe, RZ, 0xc0, !PT ;  /* 0xfffffffe020d7812 */ /* 0x000fe200078ec0ff */
[----:B-1----:R-:W-:Y:S01]  /*0aa0*/  IMAD R8, R8, R15, UR8 ;  /* 0x0000000808087e24 */ /* 0x002fe2000f8e020f */
[----:B------:R-:W-:-:S03]  /*0ab0*/  LOP3.LUT R89, R12, 0xc, R89, 0x78, !PT ;  /* 0x0000000c0c597812 */ /* 0x000fc600078e7859 */
[----:B------:R-:W-:Y:S01]  /*0ac0*/  IMAD.IADD R13, R12, 0x1, -R13 ;  /* 0x000000010c0d7824 */ /* 0x000fe200078e0a0d */
[----:B------:R-:W1:Y:S01]  /*0ad0*/  LDC R15, c[0x0][0x140] ;  /* 0x00005000ff0f7b82 */ /* 0x000e620000000800 */
[----:B---3--:R-:W-:Y:S02]  /*0ae0*/  IMAD.MOV R23, RZ, RZ, -R14 ;  /* 0x000000ffff177224 */ /* 0x008fe400078e0a0e */
[----:B------:R-:W-:Y:S01]  /*0af0*/  VIADD R12, R10, 0xffffffff ;  /* 0xffffffff0a0c7836 */ /* 0x000fe20000000000 */
[----:B------:R-:W-:Y:S01]  /*0b00*/  ISETP.NE.AND P1, PT, R13, R8, PT ;  /* 0x000000080d00720c */ /* 0x000fe20003f25270 */
[----:B-----5:R-:W-:Y:S01]  /*0b10*/  @!UP0 ULEA UR6, UR7, UR6, 0x18 ;  /* 0x0000000607068291 */ /* 0x020fe2000f8ec03f */
[----:B------:R-:W-:Y:S01]  /*0b20*/  VOTEU.ALL UP0, P0 ;  /* 0x00000000003f7886 */ /* 0x000fe20000000000 */
[----:B------:R-:W-:-:S04]  /*0b30*/  LOP3.LUT P0, RZ, R11, 0x7, RZ, 0xc0, !PT ;  /* 0x000000070bff7812 */ /* 0x000fc8000780c0ff */
[----:B------:R-:W-:Y:S01]  /*0b40*/  ISETP.LT.U32.AND P0, PT, R89, 0x2, !P0 ;  /* 0x000000025900780c */ /* 0x000fe20004701070 */
[----:B--2---:R-:W-:-:S05]  /*0b50*/  IMAD R13, R9, R23, R6 ;  /* 0x00000017090d7224 */ /* 0x004fca00078e0206 */
[----:B------:R-:W-:Y:S01]  /*0b60*/  @P1 LEA.HI R2, R89, R89, RZ, 0x1 ;  /* 0x0000005959021211 */ /* 0x000fe200078f08ff */
[----:B------:R-:W2:Y:S02]  /*0b70*/  FENCE.VIEW.ASYNC.S ;  /* 0x00000000000073c6 */ /* 0x000ea40000000000 */
[----:B--2---:R2:W3:Y:S01]  /*0b80*/  @!UP0 SYNCS.EXCH.64 URZ, [UR6+0xa0], UR4 ;  /* 0x0000a004063f85b2 */ /* 0x0044e20008000100 */
[----:B------:R-:W-:Y:S02]  /*0b90*/  SEL R11, RZ, 0x1, !P0 ;  /* 0x00000001ff0b7807 */ /* 0x000fe40004000000 */
[----:B------:R-:W-:Y:S02]  /*0ba0*/  @P1 SHF.R.S32.HI R2, RZ, 0x1, R2 ;  /* 0x00000001ff021819 */ /* 0x000fe40000011402 */
[----:B------:R-:W-:Y:S02]  /*0bb0*/  ISETP.GE.U32.AND P0, PT, R12, 0x2, PT ;  /* 0x000000020c00780c */ /* 0x000fe40003f06070 */
[----:B------:R-:W-:-:S02]  /*0bc0*/  @P1 ISETP.NE.AND P6, PT, R2, R13, PT ;  /* 0x0000000d0200120c */ /* 0x000fc40003fc5270 */
[----:B-1----:R-:W-:Y:S02]  /*0bd0*/  ISETP.EQ.U32.AND P3, PT, R15, 0x1, PT ;  /* 0x000000010f00780c */ /* 0x002fe40003f62070 */
[----:B------:R-:W-:Y:S02]  /*0be0*/  @P1 SEL R88, RZ, 0x1, P6 ;  /* 0x00000001ff581807 */ /* 0x000fe40003000000 */
[C---:B------:R-:W-:Y:S02]  /*0bf0*/  ISETP.EQ.OR P1, PT, R0.reuse, 0x3, !P4 ;  /* 0x000000030000780c */ /* 0x040fe40006722670 */
[----:B------:R-:W-:Y:S01]  /*0c00*/  ISETP.EQ.AND P6, PT, R0, 0x2, !P5 ;  /* 0x000000020000780c */ /* 0x000fe20006fc2270 */
[----:B------:R2:W1:Y:S01]  /*0c10*/  @!UP1 SYNCS.EXCH.64 URZ, [UR6+0xa8], UR4 ;  /* 0x0000a804063f95b2 */ /* 0x0004620008000100 */
[----:B------:R-:W-:Y:S01]  /*0c20*/  ISETP.EQ.AND P1, PT, R10, RZ, P1 ;  /* 0x000000ff0a00720c */ /* 0x000fe20000f22270 */
[----:B------:R-:W-:Y:S01]  /*0c30*/  NOP ;  /* 0x0000000000007918 */ /* 0x000fe20000000000 */
[----:B------:R-:W-:-:S02]  /*0c40*/  SEL R19, RZ, 0x1, !P6 ;  /* 0x00000001ff137807 */ /* 0x000fc40007000000 */
[----:B------:R-:W-:Y:S02]  /*0c50*/  SEL R22, RZ, 0x1, !P1 ;  /* 0x00000001ff167807 */ /* 0x000fe40004800000 */
[----:B------:R-:W-:Y:S02]  /*0c60*/  LOP3.LUT R88, R88, R11, RZ, 0xc0, !PT ;  /* 0x0000000b58587212 */ /* 0x000fe400078ec0ff */
[----:B------:R-:W-:Y:S02]  /*0c70*/  SEL R19, R19, 0x2, P0 ;  /* 0x0000000213137807 */ /* 0x000fe40000000000 */
[----:B------:R-:W-:Y:S01]  /*0c80*/  SEL R22, R22, 0x2, P0 ;  /* 0x0000000216167807 */ /* 0x000fe20000000000 */
[----:B--23--:R-:W-:Y:S06]  /*0c90*/  @!P3 BRA `(.L_x_7) ;  /* 0x000000000008b947 */ /* 0x00cfec0003800000 */
[----:B-1--4-:R-:W-:Y:S01]  /*0ca0*/  UCGABAR_ARV ;  /* 0x00000000000079c7 */ /* 0x012fe20008000000 */
[----:B------:R-:W-:Y:S05]  /*0cb0*/  BRA `(.L_x_8) ;  /* 0x0000000000047947 */ /* 0x000fea0003800000 */
.L_x_7:
[----:B-1--4-:R-:W-:Y:S01]  /*0cc0*/  NOP ;  /* 0x0000000000007918 */ /* 0x012fe20000000000 */
.L_x_8:
[----:B------:R-:W1:Y:S01]  /*0cd0*/  LDC R2, c[0x0][0x904] ;  /* 0x00024100ff027b82 */ /* 0x000e620000000800 */
[----:B------:R-:W-:Y:S02]  /*0ce0*/  IMAD.U32 R10, RZ, RZ, UR8 ;  /* 0x00000008ff0a7e24 */ /* 0x000fe4000f8e00ff */
[----:B------:R-:W-:Y:S01]  /*0cf0*/  IMAD.MOV.U32 R11, RZ, RZ, RZ ;  /* 0x000000ffff0b7224 */ /* 0x000fe200078e00ff */
[----:B-1----:R-:W-:-:S04]  /*0d00*/  ISETP.NE.AND P1, PT, R2, 0x1, PT ;  /* 0x000000010200780c */ /* 0x002fc80003f25270 */
[----:B------:R-:W-:-:S09]  /*0d10*/  P2R R7, PR, RZ, 0x2 ;  /* 0x00000002ff077803 */ /* 0x000fd20000000000 */
[----:B------:R-:W1:Y:S01]  /*0d20*/  @P1 LDC R17, c[0x0][0x10] ;  /* 0x00000400ff111b82 */ /* 0x000e620000000800 */
[----:B------:R-:W-:Y:S02]  /*0d30*/  @P1 IMAD.MOV.U32 R7, RZ, RZ, RZ ;  /* 0x000000ffff071224 */ /* 0x000fe400078e00ff */
[----:B------:R-:W-:-:S05]  /*0d40*/  @P1 IMAD.MOV.U32 R15, RZ, RZ, RZ ;  /* 0x000000ffff0f1224 */ /* 0x000fca00078e00ff */
[----:B------:R-:W2:Y:S01]  /*0d50*/  @!P1 LDC R13, c[0x0][0xc] ;  /* 0x00000300ff0d9b82 */ /* 0x000ea20000000800 */
[----:B------:R-:W-:Y:S01]  /*0d60*/  ULDC UR4, c[0x0][0xc] ;  /* 0x0000030000047ab9 */ /* 0x000fe20000000800 */
[----:B------:R-:W-:Y:S01]  /*0d70*/  ULDC UR5, c[0x0][0x10] ;  /* 0x0000040000057ab9 */ /* 0x000fe20000000800 */
[----:B------:R-:W-:Y:S01]  /*0d80*/  ULDC UR6, c[0x0][0x14] ;  /* 0x0000050000067ab9 */ /* 0x000fe20000000800 */
[----:B------:R-:W-:-:S04]  /*0d90*/  UIMAD.WIDE.U32 UR4, UR4, UR5, URZ ;  /* 0x00000005040472a5 */ /* 0x000fc8000f8e003f */
[----:B------:R-:W-:Y:S02]  /*0da0*/  UIMAD.WIDE.U32 UR40, UR4, UR6, URZ ;  /* 0x00000006042872a5 */ /* 0x000fe4000f8e003f */
[----:B------:R-:W-:-:S04]  /*0db0*/  UIMAD UR38, UR5, UR6, URZ ;  /* 0x00000006052672a4 */ /* 0x000fc8000f8e023f */
[----:B------:R-:W-:Y:S01]  /*0dc0*/  UIADD3 UR38, UR41, UR38, URZ ;  /* 0x0000002629267290 */ /* 0x000fe2000fffe03f */
[----:B-1----:R-:W-:-:S04]  /*0dd0*/  @P1 IMAD.WIDE.U32 R16, R17, UR8, R6 ;  /* 0x0000000811101c25 */ /* 0x002fc8000f8e0006 */
[----:B------:R-:W-:Y:S02]  /*0de0*/  @P1 IMAD.IADD R17, R17, 0x1, R15 ;  /* 0x0000000111111824 */ /* 0x000fe400078e020f */
[----:B--2---:R-:W-:-:S04]  /*0df0*/  @!P1 IMAD.WIDE.U32 R10, R6, R13, R10 ;  /* 0x0000000d060a9225 */ /* 0x004fc800078e000a */
[----:B------:R-:W-:Y:S01]  /*0e00*/  @!P1 IMAD.MOV.U32 R17, RZ, RZ, R11 ;  /* 0x000000ffff119224 */ /* 0x000fe200078e000b */
[----:B------:R-:W-:Y:S01]  /*0e10*/  @!P1 MOV R16, R10 ;  /* 0x0000000a00109202 */ /* 0x000fe20000000f00 */
[----:B------:R-:W-:Y:S06]  /*0e20*/  @!P3 BRA `(.L_x_9) ;  /* 0x00000000000cb947 */ /* 0x000fec0003800000 */
[----:B------:R-:W-:Y:S01]  /*0e30*/  UCGABAR_WAIT ;  /* 0x0000000000007dc7 */ /* 0x000fe20008000000 */
[----:B------:R-:W-:Y:S01]  /*0e40*/  CCTL.IVALL ;  /* 0x00000000ff00798f */ /* 0x000fe20002000000 */
[----:B------:R-:W-:Y:S05]  /*0e50*/  BRA `(.L_x_10) ;  /* 0x0000000000047947 */ /* 0x000fea0003800000 */
.L_x_9:
[----:B------:R-:W-:Y:S06]  /*0e60*/  BAR.SYNC.DEFER_BLOCKING 0x0 ;  /* 0x0000000000007b1d */ /* 0x000fec0000010000 */
.L_x_10:
[----:B------:R-:W1:Y:S01]  /*0e70*/  S2UR UR36, SR_CgaCtaId ;  /* 0x00000000002479c3 */ /* 0x000e620000008800 */
[----:B------:R-:W-:Y:S04]  /*0e80*/  BSSY B6, `(.L_x_11) ;  /* 0x000073c000067945 */ /* 0x000fe80003800000 */
[----:B------:R-:W-:Y:S05]  /*0e90*/  @!P5 BRA `(.L_x_12) ;  /* 0x0000004800b8d947 */ /* 0x000fea0003800000 */
[----:B------:R-:W-:-:S13]  /*0ea0*/  ISETP.GT.U32.AND P0, PT, R12, 0x1, PT ;  /* 0x000000010c00780c */ /* 0x000fda0003f04070 */
[----:B------:R-:W-:Y:S05]  /*0eb0*/  @P0 BRA `(.L_x_13) ;  /* 0x0000007000e00947 */ /* 0x000fea0003800000 */
[----:B------:R-:W-:Y:S01]  /*0ec0*/  ULDC.64 UR4, c[0x0][0x8f8] ;  /* 0x00023e0000047ab9 */ /* 0x000fe20000000a00 */
[----:B------:R-:W-:Y:S01]  /*0ed0*/  UMOV UR47, 0xffffffff ;  /* 0xffffffff002f7882 */ /* 0x000fe20000000000 */
[----:B------:R-:W-:Y:S01]  /*0ee0*/  ISETP.GE.U32.AND P0, PT, R16, UR4, PT ;  /* 0x0000000410007c0c */ /* 0x000fe2000bf06070 */
[----:B------:R-:W-:Y:S01]  /*0ef0*/  IMAD.MOV.U32 R97, RZ, RZ, -0x1 ;  /* 0xffffffffff617424 */ /* 0x000fe200078e00ff */
[----:B------:R-:W-:Y:S01]  /*0f00*/  PRMT R90, RZ, 0x7610, R90 ;  /* 0x00007610ff5a7816 */ /* 0x000fe2000000005a */
[----:B------:R-:W-:Y:S01]  /*0f10*/  IMAD.MOV.U32 R99, RZ, RZ, -0x1 ;  /* 0xffffffffff637424 */ /* 0x000fe200078e00ff */
[----:B------:R-:W-:Y:S02]  /*0f20*/  ISETP.GE.U32.AND.EX P0, PT, R17, UR5, PT, P0 ;  /* 0x0000000511007c0c */ /* 0x000fe4000bf06100 */
[----:B------:R-:W-:-:S11]  /*0f30*/  PRMT R0, RZ, 0x7610, R0 ;  /* 0x00007610ff007816 */ /* 0x000fd60000000000 */
[----:B------:R-:W-:Y:S05]  /*0f40*/  @P0 BRA `(.L_x_14) ;  /* 0x0000000400240947 */ /* 0x000fea0003800000 */
[----:B------:R-:W2:Y:S01]  /*0f50*/  LDC.64 R20, c[0x0][0x8d0] ;  /* 0x00023400ff147b82 */ /* 0x000ea20000000a00 */
[----:B------:R-:W-:Y:S02]  /*0f60*/  IMAD.MOV.U32 R4, RZ, RZ, R16 ;  /* 0x000000ffff047224 */ /* 0x000fe400078e0010 */
[----:B------:R-:W-:-:S05]  /*0f70*/  IMAD.MOV.U32 R5, RZ, RZ, R17 ;  /* 0x000000ffff057224 */ /* 0x000fca00078e0011 */
[----:B------:R-:W3:Y:S08]  /*0f80*/  LDC R0, c[0x0][0x8d8] ;  /* 0x00023600ff007b82 */ /* 0x000ef00000000800 */
[----:B------:R-:W4:Y:S01]  /*0f90*/  LDC.64 R24, c[0x0][0x8c8] ;  /* 0x00023200ff187b82 */ /* 0x000f220000000a00 */
[----:B--2---:R-:W-:-:S04]  /*0fa0*/  ISETP.NE.U32.AND P0, PT, R20, RZ, PT ;  /* 0x000000ff1400720c */ /* 0x004fc80003f05070 */
[----:B------:R-:W-:-:S13]  /*0fb0*/  ISETP.NE.AND.EX P0, PT, R21, RZ, PT, P0 ;  /* 0x000000ff1500720c */ /* 0x000fda0003f05300 */
[----:B---34-:R-:W-:Y:S05]  /*0fc0*/  @!P0 BRA `(.L_x_15) ;  /* 0x0000000000288947 */ /* 0x018fea0003800000 */
[----:B------:R-:W2:Y:S02]  /*0fd0*/  LDC R3, c[0x0][0x8dc] ;  /* 0x00023700ff037b82 */ /* 0x000ea40000000800 */
[----:B--2---:R-:W-:-:S05]  /*0fe0*/  IADD3 R3, P0, R16, R3, RZ ;  /* 0x0000000310037210 */ /* 0x004fca0007f1e0ff */
[----:B------:R-:W-:-:S04]  /*0ff0*/  IMAD.X R15, RZ, RZ, R17, P0 ;  /* 0x000000ffff0f7224 */ /* 0x000fc800000e0611 */
[----:B------:R-:W-:-:S04]  /*1000*/  IMAD.WIDE.U32 R4, R15, R20, RZ ;  /* 0x000000140f047225 */ /* 0x000fc800078e00ff */
[----:B------:R-:W-:-:S04]  /*1010*/  IMAD.WIDE.U32 R10, P0, R3, R21, R4 ;  /* 0x00000015030a7225 */ /* 0x000fc80007800004 */
[----:B------:R-:W-:-:S04]  /*1020*/  IMAD.WIDE.U32 R4, R3, R20, RZ ;  /* 0x0000001403047225 */ /* 0x000fc800078e00ff */
[----:B------:R-:W-:Y:S01]  /*1030*/  IMAD.X R13, RZ, RZ, RZ, P0 ;  /* 0x000000ffff0d7224 */ /* 0x000fe200000e06ff */
[----:B------:R-:W-:Y:S01]  /*1040*/  IADD3 RZ, P0, R5, R10, RZ ;  /* 0x0000000a05ff7210 */ /* 0x000fe20007f1e0ff */
[----:B------:R-:W-:-:S04]  /*1050*/  IMAD.MOV.U32 R12, RZ, RZ, R11 ;  /* 0x000000ffff0c7224 */ /* 0x000fc800078e000b */
[----:B------:R-:W-:-:S08]  /*1060*/  IMAD.WIDE.U32.X R4, R15, R21, R12, P0 ;  /* 0x000000150f047225 */ /* 0x000fd000000e040c */
.L_x_15:
[----:B------:R-:W2:Y:S01]  /*1070*/  LDC.64 R14, c[0x0][0x8e8] ;  /* 0x00023a00ff0e7b82 */ /* 0x000ea20000000a00 */
[-CC-:B------:R-:W-:Y:S01]  /*1080*/  SHF.R.U64 R27, R4, R0.reuse, R5.reuse ;  /* 0x00000000041b7219 */ /* 0x180fe20000001205 */
[----:B------:R-:W-:Y:S01]  /*1090*/  ULDC UR4, c[0x0][0x900] ;  /* 0x0002400000047ab9 */ /* 0x000fe20000000800 */
[----:B------:R-:W-:Y:S01]  /*10a0*/  SHF.R.U32.HI R0, RZ, R0, R5 ;  /* 0x00000000ff007219 */ /* 0x000fe20000011605 */
[----:B------:R-:W-:Y:S01]  /*10b0*/  IMAD R23, R9, R23, R6 ;  /* 0x0000001709177224 */ /* 0x000fe200078e0206 */
[----:B------:R-:W-:-:S03]  /*10c0*/  IADD3 R3, P0, RZ, -R27, RZ ;  /* 0x8000001bff037210 */ /* 0x000fc60007f1e0ff */
[----:B------:R-:W3:Y:S02]  /*10d0*/  LDC R10, c[0x0][0x8c0] ;  /* 0x00023000ff0a7b82 */ /* 0x000ee40000000800 */
[----:B------:R-:W-:-:S04]  /*10e0*/  IMAD.X R5, RZ, RZ, ~R0, P0 ;  /* 0x000000ffff057224 */ /* 0x000fc800000e0e00 */
[-C--:B------:R-:W-:Y:S02]  /*10f0*/  IMAD R0, R5, R24.reuse, RZ ;  /* 0x0000001805007224 */ /* 0x080fe400078e02ff */
[----:B------:R-:W4:Y:S01]  /*1100*/  LDC R7, c[0x0][0x8b0] ;  /* 0x00022c00ff077b82 */ /* 0x000f220000000800 */
[----:B------:R-:W-:-:S04]  /*1110*/  IMAD.WIDE.U32 R4, R3, R24, R16 ;  /* 0x0000001803047225 */ /* 0x000fc800078e0010 */
[----:B------:R-:W-:-:S03]  /*1120*/  IMAD R3, R3, R25, R0 ;  /* 0x0000001903037224 */ /* 0x000fc600078e0200 */
[----:B------:R-:W1:Y:S01]  /*1130*/  LDC R97, c[0x0][0x8a8] ;  /* 0x00022a00ff617b82 */ /* 0x000e620000000800 */
[----:B------:R-:W-:Y:S01]  /*1140*/  IMAD.IADD R3, R5, 0x1, R3 ;  /* 0x0000000105037824 */ /* 0x000fe200078e0203 */
[----:B--2---:R-:W-:-:S04]  /*1150*/  ISETP.NE.U32.AND P0, PT, R14, RZ, PT ;  /* 0x000000ff0e00720c */ /* 0x004fc80003f05070 */
[----:B------:R-:W-:Y:S02]  /*1160*/  ISETP.NE.AND.EX P0, PT, R15, RZ, PT, P0 ;  /* 0x000000ff0f00720c */ /* 0x000fe40003f05300 */
[----:B------:R-:W2:Y:S01]  /*1170*/  LDC R12, c[0x0][0x8f0] ;  /* 0x00023c00ff0c7b82 */ /* 0x000ea20000000800 */
[-CC-:B---3--:R-:W-:Y:S02]  /*1180*/  SHF.R.U64 R13, R4, R10.reuse, R3.reuse ;  /* 0x0000000a040d7219 */ /* 0x188fe40000001203 */
[----:B------:R-:W-:-:S05]  /*1190*/  SHF.R.U32.HI R0, RZ, R10, R3 ;  /* 0x0000000aff007219 */ /* 0x000fca0000011603 */
[----:B------:R-:W3:Y:S01]  /*11a0*/  LDC R20, c[0x0][0x8e0] ;  /* 0x00023800ff147b82 */ /* 0x000ee20000000800 */
[-CC-:B----4-:R-:W-:Y:S02]  /*11b0*/  SHF.R.U64 R24, R13, R7.reuse, R0.reuse ;  /* 0x000000070d187219 */ /* 0x190fe40000001200 */
[----:B------:R-:W-:Y:S01]  /*11c0*/  SHF.R.U32.HI R3, RZ, R7, R0 ;  /* 0x00000007ff037219 */ /* 0x000fe20000011600 */
[----:B------:R-:W-:-:S03]  /*11d0*/  IMAD.MOV.U32 R0, RZ, RZ, -0x1 ;  /* 0xffffffffff007424 */ /* 0x000fc600078e00ff */
[--C-:B------:R-:W-:Y:S01]  /*11e0*/  SHF.R.U64 R26, R24, UR4, R3.reuse ;  /* 0x00000004181a7c19 */ /* 0x100fe20008001203 */
[----:B------:R-:W4:Y:S01]  /*11f0*/  LDC R21, c[0x0][0x8b8] ;  /* 0x00022e00ff157b82 */ /* 0x000f220000000800 */
[----:B------:R-:W-:Y:S02]  /*1200*/  SHF.L.U32 R0, R0, UR4, RZ ;  /* 0x0000000400007c19 */ /* 0x000fe400080006ff */
[----:B------:R-:W-:Y:S01]  /*1210*/  SHF.R.U32.HI R5, RZ, UR4, R3 ;  /* 0x00000004ff057c19 */ /* 0x000fe20008011603 */
[----:B------:R-:W-:Y:S01]  /*1220*/  IMAD.MOV.U32 R4, RZ, RZ, R26 ;  /* 0x000000ffff047224 */ /* 0x000fe200078e001a */
[----:B------:R-:W-:Y:S01]  /*1230*/  LOP3.LUT R0, RZ, R0, RZ, 0x33, !PT ;  /* 0x00000000ff007212 */ /* 0x000fe200078e33ff */
[----:B-1----:R-:W-:Y:S06]  /*1240*/  @!P0 BRA `(.L_x_16) ;  /* 0x0000000000288947 */ /* 0x002fec0003800000 */
[----:B------:R-:W1:Y:S02]  /*1250*/  LDC R3, c[0x0][0x8f4] ;  /* 0x00023d00ff037b82 */ /* 0x000e640000000800 */
[----:B-1----:R-:W-:-:S05]  /*1260*/  IADD3 R3, P0, R26, R3, RZ ;  /* 0x000000031a037210 */ /* 0x002fca0007f1e0ff */
        /* <DEDUP_REMOVED lines=8> */
.L_x_16:
[----:B--2---:R-:W-:Y:S01]  /*12f0*/  SHF.R.U64 R3, R4, R12, R5 ;  /* 0x0000000c04037219 */ /* 0x004fe20000001205 */
[----:B------:R-:W-:Y:S01]  /*1300*/  USHF.L.U32 UR4, UR37, UR4, URZ ;  /* 0x0000000425047299 */ /* 0x000fe2000800063f */
[----:B------:R-:W-:Y:S01]  /*1310*/  LOP3.LUT R0, R24, R0, RZ, 0xc0, !PT ;  /* 0x0000000018007212 */ /* 0x000fe200078ec0ff */
[----:B------:R-:W-:Y:S01]  /*1320*/  VIADD R4, R97, 0xffffffff ;  /* 0xffffffff61047836 */ /* 0x000fe20000000000 */
[----:B------:R-:W-:Y:S01]  /*1330*/  SEL R8, R8, R23, !P1 ;  /* 0x0000001708087207 */ /* 0x000fe20004800000 */
[----:B------:R-:W-:Y:S01]  /*1340*/  IMAD.MOV R5, RZ, RZ, -R3 ;  /* 0x000000ffff057224 */ /* 0x000fe200078e0a03 */
[----:B------:R-:W-:Y:S01]  /*1350*/  R2UR UR47, R27 ;  /* 0x000000001b2f72ca */ /* 0x000fe200000e0000 */
[----:B------:R-:W-:Y:S01]  /*1360*/  IMAD R3, R3, UR4, R0 ;  /* 0x0000000403037c24 */ /* 0x000fe2000f8e0200 */
[----:B------:R-:W-:Y:S01]  /*1370*/  LOP3.LUT R4, R13, R4, RZ, 0xc0, !PT ;  /* 0x000000040d047212 */ /* 0x000fe200078ec0ff */
[----:B---3--:R-:W-:Y:S02]  /*1380*/  IMAD R0, R5, R20, R26 ;  /* 0x0000001405007224 */ /* 0x008fe400078e021a */
[----:B----4-:R-:W-:-:S02]  /*1390*/  IMAD R8, R3, R21, R8 ;  /* 0x0000001503087224 */ /* 0x010fc400078e0208 */
[----:B------:R-:W-:Y:S02]  /*13a0*/  IMAD R97, R0, R97, R4 ;  /* 0x0000006100617224 */ /* 0x000fe400078e0204 */
[----:B------:R-:W-:-:S03]  /*13b0*/  IMAD.MOV.U32 R0, RZ, RZ, 0x1 ;  /* 0x00000001ff007424 */ /* 0x000fc600078e00ff */
[----:B------:R-:W-:Y:S02]  /*13c0*/  SEL R99, R97, R8, !P1 ;  /* 0x0000000861637207 */ /* 0x000fe40004800000 */
[----:B------:R-:W-:-:S07]  /*13d0*/  SEL R97, R8, R97, !P1 ;  /* 0x0000006108617207 */ /* 0x000fce0004800000 */
.L_x_14:
[----:B------:R-:W-:-:S08]  /*13e0*/  NOP ;  /* 0x0000000000007918 */ /* 0x000fd00000000000 */
[----:B------:R-:W2:Y:S02]  /*13f0*/  USETMAXREG.TRY_ALLOC.CTAPOOL UP0, 0xe8 ;  /* 0x000000e8000079c8 */ /* 0x000ea40008000600 */
[----:B--2---:R-:W-:-:S13]  /*1400*/  PLOP3.LUT P0, PT, PT, PT, UP0, 0x80, 0x0 ;  /* 0x000000000000781c */ /* 0x004fda0003f0f008 */
[----:B------:R-:W-:Y:S05]  /*1410*/  @!P0 BRA `(.L_x_14) ;  /* 0xfffffffc00f08947 */ /* 0x000fea000383ffff */
[----:B------:R-:W-:Y:S02]  /*1420*/  ULDC.64 UR4, c[0x0][0x590] ;  /* 0x0001640000047ab9 */ /* 0x000fe40000000a00 */
[----:B------:R-:W-:Y:S01]  /*1430*/  IMAD.U32 R102, RZ, RZ, UR4 ;  /* 0x00000004ff667e24 */ /* 0x000fe2000f8e00ff */
[----:B------:R-:W-:-:S04]  /*1440*/  MOV R103, UR5 ;  /* 0x0000000500677c02 */ /* 0x000fc80008000f00 */
[----:B------:R-:W-:-:S04]  /*1450*/  ISETP.NE.U32.AND P0, PT, R102, RZ, PT ;  /* 0x000000ff6600720c */ /* 0x000fc80003f05070 */
[----:B------:R-:W-:-:S13]  /*1460*/  ISETP.NE.AND.EX P0, PT, R103, RZ, PT, P0 ;  /* 0x000000ff6700720c */ /* 0x000fda0003f05300 */
[----:B------:R-:W-:Y:S05]  /*1470*/  @P0 BRA `(.L_x_17) ;  /* 0x00000000002c0947 */ /* 0x000fea0003800000 */
[----:B------:R-:W-:Y:S02]  /*1480*/  ULDC.64 UR4, c[0x0][0x588] ;  /* 0x0001620000047ab9 */ /* 0x000fe40000000a00 */
[----:B------:R-:W-:-:S04]  /*1490*/  ISETP.NE.U32.AND P0, PT, RZ, UR4, PT ;  /* 0x00000004ff007c0c */ /* 0x000fc8000bf05070 */
[----:B------:R-:W-:-:S13]  /*14a0*/  ISETP.NE.AND.EX P0, PT, RZ, UR5, PT, P0 ;  /* 0x00000005ff007c0c */ /* 0x000fda000bf05300 */
[----:B------:R-:W-:Y:S05]  /*14b0*/  @!P0 BRA `(.L_x_18) ;  /* 0x0000000000108947 */ /* 0x000fea0003800000 */
[----:B------:R-:W2:Y:S02]  /*14c0*/  LDC.64 R92, c[0x0][0x588] ;  /* 0x00016200ff5c7b82 */ /* 0x000ea40000000a00 */
[----:B--2---:R2:W5:Y:S01]  /*14d0*/  LDG.E R92, desc[UR42][R92.64] ;  /* 0x0000002a5c5c7981 */ /* 0x004562000c1e1900 */
[----:B------:R-:W-:Y:S01]  /*14e0*/  IMAD.MOV.U32 R90, RZ, RZ, 0x1 ;  /* 0x00000001ff5a7424 */ /* 0x000fe200078e00ff */
[----:B------:R-:W-:Y:S06]  /*14f0*/  BRA `(.L_x_17) ;  /* 0x00000000000c7947 */ /* 0x000fec0003800000 */
.L_x_18:
[----:B------:R-:W-:Y:S01]  /*1500*/  ULDC UR4, c[0x0][0x580] ;  /* 0x0001600000047ab9 */ /* 0x000fe20000000800 */
[----:B------:R-:W-:Y:S02]  /*1510*/  IMAD.MOV.U32 R90, RZ, RZ, 0x1 ;  /* 0x00000001ff5a7424 */ /* 0x000fe400078e00ff */
[----:B------:R-:W-:-:S07]  /*1520*/  IMAD.U32 R92, RZ, RZ, UR4 ;  /* 0x00000004ff5c7e24 */ /* 0x000fce000f8e00ff */
.L_x_17:
[----:B------:R-:W-:Y:S02]  /*1530*/  ULDC.64 UR4, c[0x0][0x5b0] ;  /* 0x00016c0000047ab9 */ /* 0x000fe40000000a00 */
[----:B------:R-:W-:-:S04]  /*1540*/  ISETP.NE.U32.AND P0, PT, RZ, UR4, PT ;  /* 0x00000004ff007c0c */ /* 0x000fc8000bf05070 */
[----:B------:R-:W-:-:S13]  /*1550*/  ISETP.NE.AND.EX P0, PT, RZ, UR5, PT, P0 ;  /* 0x00000005ff007c0c */ /* 0x000fda000bf05300 */
[----:B------:R-:W-:Y:S05]  /*1560*/  @P0 BRA `(.L_x_19) ;  /* 0x0000000000240947 */ /* 0x000fea0003800000 */
[----:B------:R-:W-:Y:S02]  /*1570*/  ULDC.64 UR4, c[0x0][0x5a8] ;  /* 0x00016a0000047ab9 */ /* 0x000fe40000000a00 */
[----:B------:R-:W-:-:S04]  /*1580*/  ISETP.NE.U32.AND P0, PT, RZ, UR4, PT ;  /* 0x00000004ff007c0c */ /* 0x000fc8000bf05070 */
[----:B------:R-:W-:-:S13]  /*1590*/  ISETP.NE.AND.EX P0, PT, RZ, UR5, PT, P0 ;  /* 0x00000005ff007c0c */ /* 0x000fda000bf05300 */
[----:B------:R-:W-:Y:S05]  /*15a0*/  @!P0 BRA `(.L_x_20) ;  /* 0x00000000000c8947 */ /* 0x000fea0003800000 */
[----:B------:R-:W2:Y:S02]  /*15b0*/  LDC.64 R4, c[0x0][0x5a8] ;  /* 0x00016a00ff047b82 */ /* 0x000ea40000000a00 */
[----:B--2---:R3:W5:Y:S01]  /*15c0*/  LDG.E R93, desc[UR42][R4.64] ;  /* 0x0000002a045d7981 */ /* 0x004762000c1e1900 */
[----:B------:R-:W-:Y:S05]  /*15d0*/  BRA `(.L_x_19) ;  /* 0x0000000000087947 */ /* 0x000fea0003800000 */
.L_x_20:
[----:B------:R-:W-:Y:S02]  /*15e0*/  ULDC UR4, c[0x0][0x5a0] ;  /* 0x0001680000047ab9 */ /* 0x000fe40000000800 */
[----:B--2---:R-:W-:-:S07]  /*15f0*/  IMAD.U32 R93, RZ, RZ, UR4 ;  /* 0x00000004ff5d7e24 */ /* 0x004fce000f8e00ff */
.L_x_19:
[----:B------:R-:W-:Y:S01]  /*1600*/  LOP3.LUT P1, RZ, R0, 0xff, RZ, 0xc0, !PT ;  /* 0x000000ff00ff7812 */ /* 0x000fe2000782c0ff */
[----:B------:R-:W-:Y:S01]  /*1610*/  UMOV UR39, URZ ;  /* 0x0000003f00277c82 */ /* 0x000fe20008000000 */
[----:B------:R-:W-:-:S11]  /*1620*/  PLOP3.LUT P0, PT, PT, PT, PT, 0x80, 0x0 ;  /* 0x000000000000781c */ /* 0x000fd60003f0f070 */
[----:B------:R-:W-:Y:S05]  /*1630*/  @!P1 BRA `(.L_x_21) ;  /* 0x0000004000349947 */ /* 0x000fea0003800000 */
[----:B------:R-:W-:Y:S01]  /*1640*/  ULDC UR4, c[0x0][0x28c] ;  /* 0x0000a30000047ab9 */ /* 0x000fe20000000800 */
[----:B------:R-:W-:Y:S01]  /*1650*/  LOP3.LUT R100, R22, 0x1, RZ, 0xfc, !PT ;  /* 0x0000000116647812 */ /* 0x000fe200078efcff */
[----:B------:R-:W-:Y:S01]  /*1660*/  UIADD3 UR4, UR4, 0x3f, URZ ;  /* 0x0000003f04047890 */ /* 0x000fe2000fffe03f */
[----:B------:R-:W-:Y:S01]  /*1670*/  LOP3.LUT R101, R19, 0x1, RZ, 0xfc, !PT ;  /* 0x0000000113657812 */ /* 0x000fe200078efcff */
[----:B------:R-:W-:Y:S01]  /*1680*/  IMAD.MOV.U32 R91, RZ, RZ, 0x1 ;  /* 0x00000001ff5b7424 */ /* 0x000fe200078e00ff */
[C---:B------:R-:W-:Y:S01]  /*1690*/  PRMT R94, R90.reuse, 0x7610, R94 ;  /* 0x000076105a5e7816 */ /* 0x040fe2000000005e */
[----:B------:R-:W-:Y:S01]  /*16a0*/  USHF.R.S32.HI UR5, URZ, 0x1f, UR4 ;  /* 0x0000001f3f057899 */ /* 0x000fe20008011404 */
[----:B-----5:R-:W-:Y:S01]  /*16b0*/  IMAD.MOV.U32 R95, RZ, RZ, R92 ;  /* 0x000000ffff5f7224 */ /* 0x020fe200078e005c */
[----:B------:R-:W-:Y:S01]  /*16c0*/  PRMT R96, R90, 0x7610, R96 ;  /* 0x000076105a607816 */ /* 0x000fe20000000060 */
[----:B------:R-:W-:Y:S01]  /*16d0*/  IMAD.MOV.U32 R98, RZ, RZ, R92 ;  /* 0x000000ffff627224 */ /* 0x000fe200078e005c */
[----:B------:R-:W-:Y:S01]  /*16e0*/  ULEA.HI UR5, UR5, UR4, URZ, 0x6 ;  /* 0x0000000405057291 */ /* 0x000fe2000f8f303f */
[----:B------:R-:W-:Y:S01]  /*16f0*/  ULDC.64 UR54, c[0x0][0x198] ;  /* 0x0000660000367ab9 */ /* 0x000fe20000000a00 */
[----:B------:R-:W-:Y:S01]  /*1700*/  UMOV UR48, URZ ;  /* 0x0000003f00307c82 */ /* 0x000fe20008000000 */
[----:B------:R-:W-:Y:S01]  /*1710*/  UMOV UR49, URZ ;  /* 0x0000003f00317c82 */ /* 0x000fe20008000000 */
[----:B------:R-:W-:Y:S01]  /*1720*/  USHF.R.S32.HI UR50, URZ, 0x6, UR5 ;  /* 0x000000063f327899 */ /* 0x000fe20008011405 */
[----:B------:R-:W-:Y:S01]  /*1730*/  UMOV UR44, URZ ;  /* 0x0000003f002c7c82 */ /* 0x000fe20008000000 */
[----:B------:R-:W-:-:S10]  /*1740*/  UMOV UR39, URZ ;  /* 0x0000003f00277c82 */ /* 0x000fd40008000000 */
.L_x_99:
[----:B------:R-:W-:Y:S01]  /*1750*/  LOP3.LUT R0, R18, 0x80, RZ, 0xc0, !PT ;  /* 0x0000008012007812 */ /* 0x000fe200078ec0ff */
[----:B------:R-:W4:Y:S01]  /*1760*/  S2UR UR51, SR_CgaCtaId ;  /* 0x00000000003379c3 */ /* 0x000f220000008800 */
[----:B------:R-:W-:Y:S02]  /*1770*/  UMOV UR52, 0x400 ;  /* 0x0000040000347882 */ /* 0x000fe40000000000 */
[----:B------:R-:W-:-:S06]  /*1780*/  SHF.R.U32.HI R0, RZ, 0x7, R0 ;  /* 0x00000007ff007819 */ /* 0x000fcc0000011600 */
[----:B------:R-:W5:Y:S01]  /*1790*/  SHFL.IDX PT, R0, R0, RZ, 0x1f ;  /* 0x00001fff00007589 */ /* 0x000f6200000e0000 */
[----:B----4-:R-:W-:Y:S01]  /*17a0*/  ULEA UR52, UR51, UR52, 0x18 ;  /* 0x0000003433347291 */ /* 0x010fe2000f8ec03f */
[----:B-----5:R-:W-:-:S13]  /*17b0*/  R2UR UR4, R0 ;  /* 0x00000000000472ca */ /* 0x020fda00000e0000 */
[----:B------:R-:W-:-:S04]  /*17c0*/  ULEA.HI UR5, UR4, UR4, URZ, 0x1 ;  /* 0x0000000404057291 */ /* 0x000fc8000f8f083f */
[----:B------:R-:W-:-:S04]  /*17d0*/  ULOP3.LUT UR5, UR5, 0x7fffe, URZ, 0xc0, !UPT ;  /* 0x0007fffe05057892 */ /* 0x000fc8000f8ec03f */
[----:B------:R-:W-:-:S03]  /*17e0*/  UIADD3 UR5, UR4, -UR5, URZ ;  /* 0x8000000504057290 */ /* 0x000fc6000fffe03f */
[----:B------:R-:W-:Y:S01]  /*17f0*/  ULDC UR4, c[0x0][0x28c] ;  /* 0x0000a30000047ab9 */ /* 0x000fe20000000800 */
[----:B------:R-:W-:Y:S01]  /*1800*/  ULEA UR5, UR5, UR52, 0xd ;  /* 0x0000003405057291 */ /* 0x000fe2000f8e683f */
[----:B------:R-:W-:-:S03]  /*1810*/  ISETP.LT.AND P0, PT, RZ, UR4, PT ;  /* 0x00000004ff007c0c */ /* 0x000fc6000bf01270 */
[----:B------:R-:W-:-:S04]  /*1820*/  UIADD3 UR5, UR5, 0x8400, URZ ;  /* 0x0000840005057890 */ /* 0x000fc8000fffe03f */
[----:B------:R-:W-:-:S04]  /*1830*/  USHF.R.U32.HI UR5, URZ, 0x4, UR5 ;  /* 0x000000043f057899 */ /* 0x000fc80008011605 */
[----:B------:R-:W-:Y:S02]  /*1840*/  ULOP3.LUT UR45, UR5, 0x3fff, URZ, 0xc0, !UPT ;  /* 0x00003fff052d7892 */ /* 0x000fe4000f8ec03f */
[----:B-1----:R-:W-:Y:S10]  /*1850*/  @P0 BRA `(.L_x_22) ;  /* 0x0000000000400947 */ /* 0x002ff40003800000 */
[----:B------:R-:W-:Y:S01]  /*1860*/  MOV R0, 0x0 ;  /* 0x0000000000007802 */ /* 0x000fe20000000f00 */
[----:B------:R-:W-:Y:S01]  /*1870*/  ULDC.64 UR4, c[0x4][0x70] ;  /* 0x01001c0000047ab9 */ /* 0x000fe20000000a00 */
[----:B------:R-:W-:Y:S01]  /*1880*/  ULDC.64 UR6, c[0x4][0x8] ;  /* 0x0100020000067ab9 */ /* 0x000fe20000000a00 */
[----:B---3--:R-:W-:Y:S01]  /*1890*/  IMAD.U32 R4, RZ, RZ, UR4 ;  /* 0x00000004ff047e24 */ /* 0x008fe2000f8e00ff */
[----:B------:R3:W4:Y:S01]  /*18a0*/  LDC.64 R14, c[0x4][R0] ;  /* 0x01000000000e7b82 */ /* 0x0007220000000a00 */
[----:B------:R-:W-:Y:S01]  /*18b0*/  IMAD.U32 R5, RZ, RZ, UR5 ;  /* 0x00000005ff057e24 */ /* 0x000fe2000f8e00ff */
[----:B------:R-:W-:Y:S01]  /*18c0*/  ULDC.64 UR4, c[0x4][0x78] ;  /* 0x01001e0000047ab9 */ /* 0x000fe20000000a00 */
[----:B------:R-:W-:Y:S02]  /*18d0*/  IMAD.U32 R10, RZ, RZ, UR6 ;  /* 0x00000006ff0a7e24 */ /* 0x000fe4000f8e00ff */
[----:B------:R-:W-:Y:S02]  /*18e0*/  IMAD.U32 R6, RZ, RZ, UR4 ;  /* 0x00000004ff067e24 */ /* 0x000fe4000f8e00ff */
[----:B------:R-:W-:-:S02]  /*18f0*/  IMAD.U32 R7, RZ, RZ, UR5 ;  /* 0x00000005ff077e24 */ /* 0x000fc4000f8e00ff */
[----:B------:R-:W-:Y:S02]  /*1900*/  IMAD.U32 R11, RZ, RZ, UR7 ;  /* 0x00000007ff0b7e24 */ /* 0x000fe4000f8e00ff */
[----:B------:R-:W-:Y:S02]  /*1910*/  IMAD.MOV.U32 R8, RZ, RZ, 0x1e1 ;  /* 0x000001e1ff087424 */ /* 0x000fe400078e00ff */
[----:B------:R-:W-:Y:S02]  /*1920*/  IMAD.MOV.U32 R12, RZ, RZ, 0x1 ;  /* 0x00000001ff0c7424 */ /* 0x000fe400078e00ff */
[----:B---3--:R-:W-:-:S07]  /*1930*/  IMAD.MOV.U32 R13, RZ, RZ, RZ ;  /* 0x000000ffff0d7224 */ /* 0x008fce00078e00ff */
[----:B------:R-:W-:-:S07]  /*1940*/  LEPC R20, `(.L_x_22) ;  /* 0x000000001014794e */ /* 0x000fce0000000000 */
[----:B-12-4-:R-:W-:Y:S05]  /*1950*/  CALL.ABS.NOINC R14 ;  /* 0x000000000e007343 */ /* 0x016fea0003c00000 */
.L_x_22:
[----:B------:R-:W-:-:S13]  /*1960*/  ISETP.NE.AND P0, PT, R100, 0x3, PT ;  /* 0x000000036400780c */ /* 0x000fda0003f05270 */
[----:B------:R-:W-:Y:S05]  /*1970*/  @!P0 BRA `(.L_x_23) ;  /* 0x0000000000048947 */ /* 0x000fea0003800000 */
[----:B-1----:R-:W-:Y:S01]  /*1980*/  BPT.TRAP 0x1 ;  /* 0x000000040000795c */ /* 0x002fe20000300000 */
.L_x_23:
[----:B------:R-:W-:Y:S02]  /*1990*/  IMAD.U32 R3, RZ, RZ, UR44 ;  /* 0x0000002cff037e24 */ /* 0x000fe4000f8e00ff */
[----:B------:R-:W-:-:S03]  /*19a0*/  IMAD.U32 R0, RZ, RZ, UR49 ;  /* 0x00000031ff007e24 */ /* 0x000fc6000f8e00ff */
[----:B------:R-:W-:Y:S02]  /*19b0*/  LEA R3, R3, UR52, 0x3 ;  /* 0x0000003403037c11 */ /* 0x000fe4000f8e18ff */
[----:B------:R-:W-:-:S04]  /*19c0*/  SHF.L.U32 R0, R0, 0x1f, RZ ;  /* 0x0000001f00007819 */ /* 0x000fc800000006ff */
[----:B------:R4:W1:Y:S01]  /*19d0*/  SYNCS.PHASECHK.TRANS64.TRYWAIT P1, [R3+URZ], R0 ;  /* 0x00000000030075a7 */ /* 0x000862000802017f */
[----:B------:R-:W-:Y:S05]  /*19e0*/  @!P0 BRA `(.L_x_24) ;  /* 0x0000000000048947 */ /* 0x000fea0003800000 */
[----:B-1----:R-:W-:Y:S01]  /*19f0*/  BPT.TRAP 0x1 ;  /* 0x000000040000795c */ /* 0x002fe20000300000 */
.L_x_24:
[----:B-1----:R-:W-:Y:S05]  /*1a00*/  @P1 BRA `(.L_x_25) ;  /* 0x0000000000081947 */ /* 0x002fea0003800000 */
[----:B------:R-:W1:Y:S02]  /*1a10*/  SYNCS.PHASECHK.TRANS64.TRYWAIT P1, [R3+URZ], R0 ;  /* 0x00000000030075a7 */ /* 0x000e64000802017f */
[----:B-1----:R-:W-:Y:S05]  /*1a20*/  @!P1 BRA `(.L_x_26) ;  /* 0x00000068000c9947 */ /* 0x002fea0003800000 */
.L_x_25:
[----:B------:R-:W-:-:S04]  /*1a30*/  UISETP.LT.AND UP0, UPT, UR50, 0x1, UPT ;  /* 0x000000013200788c */ /* 0x000fc8000bf01270 */
[----:B------:R-:W-:-:S06]  /*1a40*/  USEL UR4, UR50, 0x1, UP0 ;  /* 0x0000000132047887 */ /* 0x000fcc0008000000 */
[----:B----4-:R-:W-:Y:S01]  /*1a50*/  IMAD.U32 R0, RZ, RZ, UR4 ;  /* 0x00000004ff007e24 */ /* 0x010fe2000f8e00ff */
[----:B------:R-:W-:Y:S05]  /*1a60*/  WARPSYNC.ALL ;  /* 0x0000000000007948 */ /* 0x000fea0003800000 */
[----:B------:R-:W-:-:S04]  /*1a70*/  IADD3 R0, -R0, UR50, RZ ;  /* 0x0000003200007c10 */ /* 0x000fc8000fffe1ff */
[----:B------:R-:W-:Y:S01]  /*1a80*/  ISETP.GE.AND P1, PT, R0, 0x1, PT ;  /* 0x000000010000780c */ /* 0x000fe20003f26270 */
[----:B------:R-:W-:Y:S01]  /*1a90*/  UIADD3 UR4, UR52, 0x20400, URZ ;  /* 0x0002040034047890 */ /* 0x000fe2000fffe03f */
[----:B------:R-:W-:Y:S01]  /*1aa0*/  WARPGROUP.ARRIVE ;  /* 0x00000000000079c5 */ /* 0x000fe20000000000 */
[----:B------:R-:W-:Y:S02]  /*1ab0*/  ULOP3.LUT UR8, UR45, 0x10000, URZ, 0xfc, !UPT ;  /* 0x000100002d087892 */ /* 0x000fe4000f8efc3f */
[----:B------:R-:W-:Y:S02]  /*1ac0*/  USHF.R.U32.HI UR4, URZ, 0x4, UR4 ;  /* 0x000000043f047899 */ /* 0x000fe40008011604 */
[----:B------:R-:W-:Y:S02]  /*1ad0*/  ULEA UR10, UR44, UR8, 0xa ;  /* 0x000000082c0a7291 */ /* 0x000fe4000f8e503f */
[----:B------:R-:W-:Y:S01]  /*1ae0*/  ULOP3.LUT UR4, UR4, 0x3fff, URZ, 0xc0, !UPT ;  /* 0x00003fff04047892 */ /* 0x000fe2000f8ec03f */
[----:B------:R-:W-:Y:S01]  /*1af0*/  UMOV UR5, 0x40000040 ;  /* 0x4000004000057882 */ /* 0x000fe20000000000 */
[----:B------:R-:W-:-:S02]  /*1b00*/  UMOV UR7, 0x40000040 ;  /* 0x4000004000077882 */ /* 0x000fc40000000000 */
[----:B------:R-:W-:-:S03]  /*1b10*/  ULOP3.LUT UR9, UR4, 0x10000, URZ, 0xfc, !UPT ;  /* 0x0001000004097892 */ /* 0x000fc6000f8efc3f */
[----:B------:R-:W-:Y:S01]  /*1b20*/  UMOV UR4, UR10 ;  /* 0x0000000a00047c82 */ /* 0x000fe20008000000 */
[----:B------:R-:W-:-:S07]  /*1b30*/  ULEA UR11, UR44, UR9, 0xa ;  /* 0x000000092c0b7291 */ /* 0x000fce000f8e503f */
[----:B------:R-:W-:Y:S02]  /*1b40*/  UMOV UR6, UR11 ;  /* 0x0000000b00067c82 */ /* 0x000fe40008000000 */
[----:B------:R-:W-:Y:S01]  /*1b50*/  HGMMA.64x128x16.F32.BF16 R24, gdesc[UR4], RZ, !UPT, gsb0 ;  /* 0x01e00000041879f0 */ /* 0x000fe2000c0018ff */
[----:B------:R-:W-:Y:S02]  /*1b60*/  UIADD3 UR4, UR10, 0x2, URZ ;  /* 0x000000020a047890 */ /* 0x000fe4000fffe03f */
[----:B------:R-:W-:Y:S01]  /*1b70*/  UIADD3 UR6, UR11, 0x2, URZ ;  /* 0x000000020b067890 */ /* 0x000fe2000fffe03f */
[----:B------:R-:W-:Y:S01]  /*1b80*/  UMOV UR5, 0x40000040 ;  /* 0x4000004000057882 */ /* 0x000fe20000000000 */
[----:B------:R-:W-:Y:S01]  /*1b90*/  UMOV UR7, 0x40000040 ;  /* 0x4000004000077882 */ /* 0x000fe20000000000 */
[----:B------:R-:W-:Y:S02]  /*1ba0*/  WARPGROUP.DEPBAR.LE gsb0, 0x0 ;  /* 0x00008000000079c5 */ /* 0x000fe40000010000 */
[----:B------:R-:W-:-:S06]  /*1bb0*/  WARPGROUP.ARRIVE ;  /* 0x00000000000079c5 */ /* 0x000fcc0000000000 */
[----:B------:R-:W-:Y:S01]  /*1bc0*/  HGMMA.64x128x16.F32.BF16 R24, gdesc[UR4], R24, gsb0 ;  /* 0x01e00000041879f0 */ /* 0x000fe20008001818 */
        /* <DEDUP_REMOVED lines=13> */
[----:B------:R-:W-:Y:S03]  /*1ca0*/  HGMMA.64x128x16.F32.BF16 R24, gdesc[UR4], R24, gsb0 ;  /* 0x01e00000041879f0 */ /* 0x000fe60008001818 */
[----:B------:R-:W-:Y:S02]  /*1cb0*/  WARPGROUP.DEPBAR.LE gsb0, 0x0 ;  /* 0x00008000000079c5 */ /* 0x000fe40000010000 */
[----:B------:R-:W-:Y:S05]  /*1cc0*/  @!P1 BRA `(.L_x_27) ;  /* 0x0000000400109947 */ /* 0x000fea0003800000 */
[----:B------:R-:W-:Y:S02]  /*1cd0*/  UIADD3 UR4, UR44, 0x1, URZ ;  /* 0x000000012c047890 */ /* 0x000fe4000fffe03f */
[----:B------:R-:W-:Y:S02]  /*1ce0*/  MOV R3, UR44 ;  /* 0x0000002c00037c02 */ /* 0x000fe40008000f00 */
[----:B------:R-:W-:-:S04]  /*1cf0*/  UISETP.NE.AND UP0, UPT, UR4, 0x6, UPT ;  /* 0x000000060400788c */ /* 0x000fc8000bf05270 */
[----:B------:R-:W-:Y:S02]  /*1d00*/  USEL UR5, URZ, 0x1, UP0 ;  /* 0x000000013f057887 */ /* 0x000fe40008000000 */
[----:B------:R-:W-:Y:S02]  /*1d10*/  USEL UR10, UR4, URZ, UP0 ;  /* 0x0000003f040a7287 */ /* 0x000fe40008000000 */
[----:B------:R-:W-:-:S06]  /*1d20*/  ULOP3.LUT UR5, UR49, UR5, URZ, 0x3c, !UPT ;  /* 0x0000000531057292 */ /* 0x000fcc000f8e3c3f */
[----:B------:R-:W-:-:S07]  /*1d30*/  IMAD.U32 R6, RZ, RZ, UR5 ;  /* 0x00000005ff067e24 */ /* 0x000fce000f8e00ff */
.L_x_34:
[----:B------:R-:W-:Y:S05]  /*1d40*/  @!P0 BRA `(.L_x_28) ;  /* 0x0000000000048947 */ /* 0x000fea0003800000 */
[----:B------:R-:W-:Y:S01]  /*1d50*/  BPT.TRAP 0x1 ;  /* 0x000000040000795c */ /* 0x000fe20000300000 */
.L_x_28:
[----:B------:R-:W-:Y:S01]  /*1d60*/  ULEA UR4, UR10, UR52, 0x3 ;  /* 0x000000340a047291 */ /* 0x000fe2000f8e183f */
[----:B---3--:R-:W-:-:S08]  /*1d70*/  SHF.L.U32 R4, R6, 0x1f, RZ ;  /* 0x0000001f06047819 */ /* 0x008fd000000006ff */
[----:B------:R1:W3:Y:S01]  /*1d80*/  SYNCS.PHASECHK.TRANS64.TRYWAIT P1, [UR4], R4 ;  /* 0x00000004ff0075a7 */ /* 0x0002e20008020144 */
[----:B------:R-:W-:Y:S05]  /*1d90*/  @!P0 BRA `(.L_x_29) ;  /* 0x0000000000048947 */ /* 0x000fea0003800000 */
[----:B------:R-:W-:Y:S01]  /*1da0*/  BPT.TRAP 0x1 ;  /* 0x000000040000795c */ /* 0x000fe20000300000 */
.L_x_29:
[----:B---3--:R-:W-:Y:S05]  /*1db0*/  @P1 BRA `(.L_x_30) ;  /* 0x0000000000081947 */ /* 0x008fea0003800000 */
[----:B------:R-:W3:Y:S02]  /*1dc0*/  SYNCS.PHASECHK.TRANS64.TRYWAIT P1, [UR4], R4 ;  /* 0x00000004ff0075a7 */ /* 0x000ee40008020144 */
[----:B---3--:R-:W-:Y:S05]  /*1dd0*/  @!P1 BRA `(.L_x_31) ;  /* 0x0000006400349947 */ /* 0x008fea0003800000 */
.L_x_30:
[----:B------:R-:W-:Y:S01]  /*1de0*/  ULEA UR11, UR10, UR8, 0xa ;  /* 0x000000080a0b7291 */ /* 0x000fe2000f8e503f */
[----:B------:R-:W-:Y:S01]  /*1df0*/  WARPGROUP.ARRIVE ;  /* 0x00000000000079c5 */ /* 0x000fe20000000000 */
[----:B------:R-:W-:Y:S01]  /*1e00*/  ULEA UR12, UR10, UR9, 0xa ;  /* 0x000000090a0c7291 */ /* 0x000fe2000f8e503f */
[----:B------:R-:W-:Y:S01]  /*1e10*/  UMOV UR5, 0x40000040 ;  /* 0x4000004000057882 */ /* 0x000fe20000000000 */
[----:B------:R-:W-:-:S03]  /*1e20*/  UMOV UR7, 0x40000040 ;  /* 0x4000004000077882 */ /* 0x000fc60000000000 */
[----:B------:R-:W-:Y:S02]  /*1e30*/  UMOV UR4, UR11 ;  /* 0x0000000b00047c82 */ /* 0x000fe40008000000 */
[----:B------:R-:W-:Y:S02]  /*1e40*/  UMOV UR6, UR12 ;  /* 0x0000000c00067c82 */ /* 0x000fe40008000000 */
[----:B------:R-:W-:Y:S01]  /*1e50*/  HGMMA.64x128x16.F32.BF16 R24, gdesc[UR4], R24, gsb0 ;  /* 0x01e00000041879f0 */ /* 0x000fe20008001818 */
[----:B------:R-:W-:Y:S02]  /*1e60*/  UIADD3 UR4, UR11, 0x2, URZ ;  /* 0x000000020b047890 */ /* 0x000fe4000fffe03f */
[----:B------:R-:W-:Y:S01]  /*1e70*/  UIADD3 UR6, UR12, 0x2, URZ ;  /* 0x000000020c067890 */ /* 0x000fe2000fffe03f */
[----:B------:R-:W-:Y:S01]  /*1e80*/  UMOV UR5, 0x40000040 ;  /* 0x4000004000057882 */ /* 0x000fe20000000000 */
[----:B------:R-:W-:Y:S01]  /*1e90*/  UMOV UR7, 0x40000040 ;  /* 0x4000004000077882 */ /* 0x000fe20000000000 */
[----:B------:R-:W-:-:S02]  /*1ea0*/  WARPGROUP.DEPBAR.LE gsb0, 0x0 ;  /* 0x00008000000079c5 */ /* 0x000fc40000010000 */
        /* <DEDUP_REMOVED lines=18> */
[----:B------:R-:W-:Y:S01]  /*1fd0*/  BPT.TRAP 0x1 ;  /* 0x000000040000795c */ /* 0x000fe20000300000 */
.L_x_32:
[----:B------:R-:W-:-:S13]  /*1fe0*/  ISETP.NE.AND P1, PT, R88, RZ, PT ;  /* 0x000000ff5800720c */ /* 0x000fda0003f25270 */
[----:B-1-3--:R-:W-:-:S05]  /*1ff0*/  @P1 LEA R4, R3, UR52, 0x3 ;  /* 0x0000003403041c11 */ /* 0x00afca000f8e18ff */
[----:B------:R-:W-:-:S05]  /*2000*/  @P1 VIADD R4, R4, 0x30 ;  /* 0x0000003004041836 */ /* 0x000fca0000000000 */
[----:B------:R-:W-:-:S04]  /*2010*/  @P1 PRMT R4, R89, 0x654, R4 ;  /* 0x0000065459041816 */ /* 0x000fc80000000004 */
[----:B------:R1:W-:Y:S01]  /*2020*/  @P1 SYNCS.ARRIVE.TRANS64.RED.A1T0 RZ, [R4+URZ], RZ ;  /* 0x000000ff04ff19a7 */ /* 0x0003e2000810043f */
[----:B------:R-:W-:-:S13]  /*2030*/  ISETP.GT.U32.AND P1, PT, R22, 0x1, PT ;  /* 0x000000011600780c */ /* 0x000fda0003f24070 */
[----:B-1----:R-:W-:Y:S05]  /*2040*/  @P1 BRA `(.L_x_33) ;  /* 0x0000000000041947 */ /* 0x002fea0003800000 */
[----:B------:R-:W-:Y:S01]  /*2050*/  BPT.TRAP 0x1 ;  /* 0x000000040000795c */ /* 0x000fe20000300000 */
.L_x_33:
[----:B------:R-:W-:Y:S01]  /*2060*/  UIADD3 UR10, UR10, 0x1, URZ ;  /* 0x000000010a0a7890 */ /* 0x000fe2000fffe03f */
[C---:B------:R-:W-:Y:S01]  /*2070*/  ISETP.GT.AND P2, PT, R0.reuse, 0x1, PT ;  /* 0x000000010000780c */ /* 0x040fe20003f44270 */
[----:B------:R-:W-:Y:S02]  /*2080*/  VIADD R3, R3, 0x1 ;  /* 0x0000000103037836 */ /* 0x000fe40000000000 */
[----:B------:R-:W-:Y:S01]  /*2090*/  UISETP.NE.AND UP0, UPT, UR10, 0x6, UPT ;  /* 0x000000060a00788c */ /* 0x000fe2000bf05270 */
[----:B------:R-:W-:Y:S02]  /*20a0*/  VIADD R0, R0, 0xffffffff ;  /* 0xffffffff00007836 */ /* 0x000fe40000000000 */
[C---:B------:R-:W-:Y:S01]  /*20b0*/  ISETP.NE.AND P1, PT, R3.reuse, 0x6, PT ;  /* 0x000000060300780c */ /* 0x040fe20003f25270 */
[----:B------:R-:W-:Y:S02]  /*20c0*/  USEL UR4, URZ, 0x1, UP0 ;  /* 0x000000013f047887 */ /* 0x000fe40008000000 */
[----:B------:R-:W-:Y:S01]  /*20d0*/  USEL UR10, UR10, URZ, UP0 ;  /* 0x0000003f0a0a7287 */ /* 0x000fe20008000000 */
[----:B------:R-:W-:-:S03]  /*20e0*/  SEL R3, R3, RZ, P1 ;  /* 0x000000ff03037207 */ /* 0x000fc60000800000 */
[----:B------:R-:W-:Y:S01]  /*20f0*/  LOP3.LUT R6, R6, UR4, RZ, 0x3c, !PT ;  /* 0x0000000406067c12 */ /* 0x000fe2000f8e3cff */
[----:B------:R-:W-:Y:S07]  /*2100*/  @P2 BRA `(.L_x_34) ;  /* 0xfffffffc000c2947 */ /* 0x000fee000383ffff */
.L_x_27:
[----:B------:R-:W1:Y:S02]  /*2110*/  LDC R0, c[0x0][0x28c] ;  /* 0x0000a300ff007b82 */ /* 0x000e640000000800 */
[----:B-1----:R-:W-:-:S13]  /*2120*/  ISETP.GE.AND P1, PT, R0, 0x1, PT ;  /* 0x000000010000780c */ /* 0x002fda0003f26270 */
[----:B------:R-:W-:Y:S05]  /*2130*/  @!P1 BRA `(.L_x_35) ;  /* 0x0000000000509947 */ /* 0x000fea0003800000 */
[----:B------:R-:W-:Y:S05]  /*2140*/  @!P0 BRA `(.L_x_36) ;  /* 0x0000000000048947 */ /* 0x000fea0003800000 */
[----:B------:R-:W-:Y:S01]  /*2150*/  BPT.TRAP 0x1 ;  /* 0x000000040000795c */ /* 0x000fe20000300000 */
.L_x_36:
[----:B------:R-:W-:Y:S01]  /*2160*/  ISETP.NE.AND P0, PT, R88, RZ, PT ;  /* 0x000000ff5800720c */ /* 0x000fe20003f05270 */
[----:B------:R-:W-:Y:S01]  /*2170*/  BSSY B0, `(.L_x_37) ;  /* 0x000000e000007945 */ /* 0x000fe20003800000 */
[----:B------:R-:W-:-:S11]  /*2180*/  ISETP.GT.U32.AND P1, PT, R22, 0x1, PT ;  /* 0x000000011600780c */ /* 0x000fd60003f24070 */
[----:B------:R-:W-:Y:S05]  /*2190*/  @!P0 BRA `(.L_x_38) ;  /* 0x00000000002c8947 */ /* 0x000fea0003800000 */
[----:B------:R-:W-:-:S04]  /*21a0*/  UISETP.LT.AND UP0, UPT, UR50, 0x1, UPT ;  /* 0x000000013200788c */ /* 0x000fc8000bf01270 */
[----:B------:R-:W-:-:S04]  /*21b0*/  USEL UR6, UR50, 0x1, UP0 ;  /* 0x0000000132067887 */ /* 0x000fc80008000000 */
[----:B------:R-:W-:-:S04]  /*21c0*/  UIADD3 UR6, UR44, UR50, -UR6 ;  /* 0x000000322c067290 */ /* 0x000fc8000fffe806 */
[----:B------:R-:W-:-:S04]  /*21d0*/  UIMAD.WIDE.U32 UR4, UR6, -0x55555555, URZ ;  /* 0xaaaaaaab060478a5 */ /* 0x000fc8000f8e003f */
[----:B------:R-:W-:-:S04]  /*21e0*/  USHF.R.U32.HI UR4, URZ, 0x2, UR5 ;  /* 0x000000023f047899 */ /* 0x000fc80008011605 */
[----:B------:R-:W-:-:S04]  /*21f0*/  UIMAD UR6, UR4, -0x6, UR6 ;  /* 0xfffffffa040678a4 */ /* 0x000fc8000f8e0206 */
[----:B------:R-:W-:-:S04]  /*2200*/  ULEA UR6, UR6, UR52, 0x3 ;  /* 0x0000003406067291 */ /* 0x000fc8000f8e183f */
[----:B------:R-:W-:-:S06]  /*2210*/  UIADD3 UR6, UR6, 0x30, URZ ;  /* 0x0000003006067890 */ /* 0x000fcc000fffe03f */
[----:B------:R-:W-:-:S05]  /*2220*/  IMAD.U32 R0, RZ, RZ, UR6 ;  /* 0x00000006ff007e24 */ /* 0x000fca000f8e00ff */
[----:B------:R-:W-:-:S04]  /*2230*/  PRMT R0, R89, 0x654, R0 ;  /* 0x0000065459007816 */ /* 0x000fc80000000000 */
[----:B------:R1:W-:Y:S03]  /*2240*/  SYNCS.ARRIVE.TRANS64.RED.A1T0 RZ, [R0+URZ], RZ ;  /* 0x000000ff00ff79a7 */ /* 0x0003e6000810043f */
.L_x_38:
[----:B------:R-:W-:Y:S05]  /*2250*/  BSYNC B0 ;  /* 0x0000000000007941 */ /* 0x000fea0003800000 */
.L_x_37:
[----:B------:R-:W-:Y:S05]  /*2260*/  @P1 BRA `(.L_x_35) ;  /* 0x0000000000041947 */ /* 0x000fea0003800000 */
[----:B------:R-:W-:Y:S01]  /*2270*/  BPT.TRAP 0x1 ;  /* 0x000000040000795c */ /* 0x000fe20000300000 */
.L_x_35:
[----:B------:R-:W-:Y:S01]  /*2280*/  UIADD3 UR6, UR52, 0x200, URZ ;  /* 0x0000020034067890 */ /* 0x000fe2000fffe03f */
[----:B------:R-:W-:Y:S01]  /*2290*/  R2UR UR46, R97 ;  /* 0x00000000612e72ca */ /* 0x000fe200000e0000 */
[----:B------:R-:W-:Y:S01]  /*22a0*/  UIADD3 UR53, UR50, UR44, URZ ;  /* 0x0000002c32357290 */ /* 0x000fe2000fffe03f */
[----:B------:R-:W-:Y:S01]  /*22b0*/  R2UR UR45, R99 ;  /* 0x00000000632d72ca */ /* 0x000fe200000e0000 */
[----:B------:R-:W-:Y:S02]  /*22c0*/  UISETP.GE.U32.AND UP1, UPT, UR50, 0x6, UPT ;  /* 0x000000063200788c */ /* 0x000fe4000bf26070 */
[----:B------:R-:W-:Y:S02]  /*22d0*/  ULOP3.LUT UP2, URZ, UR6, 0x1bf, URZ, 0xc0, !UPT ;  /* 0x000001bf063f7892 */ /* 0x000fe4000f84c03f */
[----:B------:R-:W-:-:S04]  /*22e0*/  UISETP.GT.U32.AND UP0, UPT, UR53, 0x5, UPT ;  /* 0x000000053500788c */ /* 0x000fc8000bf04070 */
[----:B------:R-:W-:Y:S01]  /*22f0*/  UISETP.LT.U32.AND UP0, UPT, UR50, 0x6, UP0 ;  /* 0x000000063200788c */ /* 0x000fe20008701070 */
[----:B------:R-:W-:Y:S01]  /*2300*/  PLOP3.LUT P0, PT, PT, PT, UP2, 0x80, 0x0 ;  /* 0x000000000000781c */ /* 0x000fe20003f0f028 */
[----:B------:R-:W-:Y:S02]  /*2310*/  USHF.L.U32 UR46, UR46, 0x7, URZ ;  /* 0x000000072e2e7899 */ /* 0x000fe4000800063f */
[----:B------:R-:W-:Y:S02]  /*2320*/  @UP1 UIMAD.WIDE.U32 UR4, UR53, -0x55555555, URZ ;  /* 0xaaaaaaab350418a5 */ /* 0x000fe4000f8e003f */
[----:B------:R-:W-:Y:S02]  /*2330*/  USEL UR6, URZ, 0x1, !UP0 ;  /* 0x000000013f067887 */ /* 0x000fe4000c000000 */
[----:B------:R-:W-:Y:S02]  /*2340*/  @UP1 USHF.R.U32.HI UR4, URZ, 0x2, UR5 ;  /* 0x000000023f041899 */ /* 0x000fe40008011605 */
[----:B------:R-:W-:-:S02]  /*2350*/  ULOP3.LUT UR49, UR49, UR6, URZ, 0x3c, !UPT ;  /* 0x0000000631317292 */ /* 0x000fc4000f8e3c3f */
[----:B------:R-:W-:Y:S02]  /*2360*/  USHF.L.U32 UR45, UR45, 0x7, URZ ;  /* 0x000000072d2d7899 */ /* 0x000fe4000800063f */
[----:B------:R-:W-:Y:S01]  /*2370*/  @UP1 ULOP3.LUT UR49, UR49, 0x1, UR4, 0x78, !UPT ;  /* 0x0000000131311892 */ /* 0x000fe2000f8e7804 */
[----:B------:R-:W-:Y:S11]  /*2380*/  @!P0 BRA `(.L_x_39) ;  /* 0x00000000007c8947 */ /* 0x000ff60003800000 */
        /* <DEDUP_REMOVED lines=16> */
.L_x_40:
[----:B------:R1:W2:Y:S01]  /*2490*/  LDC.64 R14, c[0x4][R23] ;  /* 0x01000000170e7b82 */ /* 0x0002a20000000a00 */
[----:B------:R-:W-:Y:S01]  /*24a0*/  ULDC.64 UR4, c[0x4][0x80] ;  /* 0x0100200000047ab9 */ /* 0x000fe20000000a00 */
[----:B------:R-:W-:Y:S01]  /*24b0*/  ULDC.64 UR6, c[0x4][0x10] ;  /* 0x0100040000067ab9 */ /* 0x000fe20000000a00 */
[----:B------:R-:W-:Y:S01]  /*24c0*/  IMAD.U32 R4, RZ, RZ, UR4 ;  /* 0x00000004ff047e24 */ /* 0x000fe2000f8e00ff */
[----:B------:R-:W-:Y:S01]  /*24d0*/  MOV R11, UR7 ;  /* 0x00000007000b7c02 */ /* 0x000fe20008000f00 */
[----:B------:R-:W-:Y:S01]  /*24e0*/  IMAD.U32 R5, RZ, RZ, UR5 ;  /* 0x00000005ff057e24 */ /* 0x000fe2000f8e00ff */
[----:B------:R-:W-:Y:S01]  /*24f0*/  ULDC.64 UR4, c[0x4][0x88] ;  /* 0x0100220000047ab9 */ /* 0x000fe20000000a00 */
[----:B------:R-:W-:Y:S02]  /*2500*/  IMAD.U32 R10, RZ, RZ, UR6 ;  /* 0x00000006ff0a7e24 */ /* 0x000fe4000f8e00ff */
[----:B------:R-:W-:Y:S02]  /*2510*/  IMAD.U32 R6, RZ, RZ, UR4 ;  /* 0x00000004ff067e24 */ /* 0x000fe4000f8e00ff */
[----:B------:R-:W-:-:S02]  /*2520*/  IMAD.U32 R7, RZ, RZ, UR5 ;  /* 0x00000005ff077e24 */ /* 0x000fc4000f8e00ff */
[----:B------:R-:W-:Y:S02]  /*2530*/  IMAD.MOV.U32 R8, RZ, RZ, 0x70 ;  /* 0x00000070ff087424 */ /* 0x000fe400078e00ff */
[----:B------:R-:W-:Y:S02]  /*2540*/  IMAD.MOV.U32 R12, RZ, RZ, 0x1 ;  /* 0x00000001ff0c7424 */ /* 0x000fe400078e00ff */
[----:B-1----:R-:W-:-:S07]  /*2550*/  IMAD.MOV.U32 R13, RZ, RZ, RZ ;  /* 0x000000ffff0d7224 */ /* 0x002fce00078e00ff */
[----:B------:R-:W-:-:S07]  /*2560*/  LEPC R20, `(.L_x_39) ;  /* 0x000000001014794e */ /* 0x000fce0000000000 */
[----:B--2---:R-:W-:Y:S05]  /*2570*/  CALL.ABS.NOINC R14 ;  /* 0x000000000e007343 */ /* 0x004fea0003c00000 */
.L_x_39:
[----:B---3--:R-:W3:Y:S01]  /*2580*/  LDC R4, c[0x0][0x288] ;  /* 0x0000a200ff047b82 */ /* 0x008ee20000000800 */
[----:B------:R-:W-:Y:S01]  /*2590*/  ULDC.64 UR4, c[0x0][0x590] ;  /* 0x0001640000047ab9 */ /* 0x000fe20000000a00 */
[----:B-1----:R-:W-:Y:S01]  /*25a0*/  SHF.R.U32.HI R0, RZ, 0x2, R18 ;  /* 0x00000002ff007819 */ /* 0x002fe20000011612 */
[----:B------:R-:W-:Y:S01]  /*25b0*/  IMAD.U32 R102, RZ, RZ, UR4 ;  /* 0x00000004ff667e24 */ /* 0x000fe2000f8e00ff */
[----:B------:R-:W-:Y:S01]  /*25c0*/  LOP3.LUT R6, R18, 0xe0, RZ, 0xc0, !PT ;  /* 0x000000e012067812 */ /* 0x000fe200078ec0ff */
[----:B------:R-:W-:Y:S01]  /*25d0*/  IMAD.U32 R103, RZ, RZ, UR5 ;  /* 0x00000005ff677e24 */ /* 0x000fe2000f8e00ff */
[----:B------:R-:W-:Y:S01]  /*25e0*/  LOP3.LUT R7, R0, 0x7, RZ, 0xc0, !PT ;  /* 0x0000000700077812 */ /* 0x000fe200078ec0ff */
[----:B------:R-:W-:Y:S01]  /*25f0*/  ULDC UR4, c[0x0][0x284] ;  /* 0x0000a10000047ab9 */ /* 0x000fe20000000800 */
[----:B------:R-:W-:Y:S02]  /*2600*/  ISETP.NE.U32.AND P0, PT, R102, RZ, PT ;  /* 0x000000ff6600720c */ /* 0x000fe40003f05070 */
[----:B------:R-:W-:-:S02]  /*2610*/  LOP3.LUT R3, R18, 0x3, RZ, 0xc0, !PT ;  /* 0x0000000312037812 */ /* 0x000fc400078ec0ff */
[----:B------:R-:W-:Y:S02]  /*2620*/  ISETP.NE.AND.EX P0, PT, R103, RZ, PT, P0 ;  /* 0x000000ff6700720c */ /* 0x000fe40003f05300 */
[----:B------:R-:W-:-:S04]  /*2630*/  SHF.R.U32.HI R0, RZ, 0x1, R6 ;  /* 0x00000001ff007819 */ /* 0x000fc80000011606 */
[----:B------:R-:W-:-:S05]  /*2640*/  IADD3 R0, -R0, UR4, -R7 ;  /* 0x0000000400007c10 */ /* 0x000fca000fffe907 */
[----:B------:R-:W-:Y:S02]  /*2650*/  IMAD R97, R97, -0x80, R0 ;  /* 0xffffff8061617824 */ /* 0x000fe400078e0200 */
[----:B---3--:R-:W-:-:S04]  /*2660*/  IMAD R4, R3, -0x2, R4 ;  /* 0xfffffffe03047824 */ /* 0x008fc800078e0204 */
[----:B------:R-:W-:Y:S01]  /*2670*/  IMAD R99, R99, -0x80, R4 ;  /* 0xffffff8063637824 */ /* 0x000fe200078e0204 */
[----:B------:R-:W-:Y:S06]  /*2680*/  @!P0 BRA `(.L_x_41) ;  /* 0x0000000000548947 */ /* 0x000fec0003800000 */
[----:B------:R-:W-:Y:S02]  /*2690*/  ULDC.64 UR4, c[0x0][0x588] ;  /* 0x0001620000047ab9 */ /* 0x000fe40000000a00 */
[----:B------:R-:W-:-:S04]  /*26a0*/  ISETP.NE.U32.AND P1, PT, RZ, UR4, PT ;  /* 0x00000004ff007c0c */ /* 0x000fc8000bf25070 */
[----:B------:R-:W-:-:S13]  /*26b0*/  ISETP.NE.AND.EX P1, PT, RZ, UR5, PT, P1 ;  /* 0x00000005ff007c0c */ /* 0x000fda000bf25310 */
[----:B------:R-:W-:Y:S05]  /*26c0*/  @!P1 BRA `(.L_x_42) ;  /* 0x0000000000289947 */ /* 0x000fea0003800000 */
[----:B------:R-:W1:Y:S01]  /*26d0*/  LDC.64 R4, c[0x0][0x588] ;  /* 0x00016200ff047b82 */ /* 0x000e620000000a00 */
[----:B------:R-:W-:-:S04]  /*26e0*/  IMAD R3, R102, UR47, RZ ;  /* 0x0000002f66037c24 */ /* 0x000fc8000f8e02ff */
[----:B-1----:R-:W-:-:S05]  /*26f0*/  IMAD.WIDE R4, R3, 0x4, R4 ;  /* 0x0000000403047825 */ /* 0x002fca00078e0204 */
[----:B------:R-:W3:Y:S01]  /*2700*/  LDG.E R92, desc[UR42][R4.64] ;  /* 0x0000002a045c7981 */ /* 0x000ee2000c1e1900 */
[----:B------:R-:W-:Y:S02]  /*2710*/  IMAD.MOV.U32 R90, RZ, RZ, 0x1 ;  /* 0x00000001ff5a7424 */ /* 0x000fe400078e00ff */
[----:B------:R-:W-:Y:S02]  /*2720*/  IMAD.MOV.U32 R94, RZ, RZ, 0x1 ;  /* 0x00000001ff5e7424 */ /* 0x000fe400078e00ff */
[----:B------:R-:W-:Y:S02]  /*2730*/  IMAD.MOV.U32 R96, RZ, RZ, 0x1 ;  /* 0x00000001ff607424 */ /* 0x000fe400078e00ff */
[--C-:B---3--:R-:W-:Y:S02]  /*2740*/  IMAD.MOV.U32 R95, RZ, RZ, R92.reuse ;  /* 0x000000ffff5f7224 */ /* 0x108fe400078e005c */
[----:B------:R-:W-:Y:S01]  /*2750*/  IMAD.MOV.U32 R98, RZ, RZ, R92 ;  /* 0x000000ffff627224 */ /* 0x000fe200078e005c */
[----:B------:R-:W-:Y:S06]  /*2760*/  BRA `(.L_x_41) ;  /* 0x00000000001c7947 */ /* 0x000fec0003800000 */
.L_x_42:
[----:B------:R-:W-:Y:S01]  /*2770*/  ULDC UR4, c[0x0][0x580] ;  /* 0x0001600000047ab9 */ /* 0x000fe20000000800 */
[----:B------:R-:W-:Y:S02]  /*2780*/  IMAD.MOV.U32 R90, RZ, RZ, 0x1 ;  /* 0x00000001ff5a7424 */ /* 0x000fe400078e00ff */
[----:B------:R-:W-:Y:S02]  /*2790*/  IMAD.MOV.U32 R94, RZ, RZ, 0x1 ;  /* 0x00000001ff5e7424 */ /* 0x000fe400078e00ff */
[----:B------:R-:W-:Y:S02]  /*27a0*/  IMAD.MOV.U32 R96, RZ, RZ, 0x1 ;  /* 0x00000001ff607424 */ /* 0x000fe400078e00ff */
[----:B------:R-:W-:Y:S02]  /*27b0*/  IMAD.U32 R92, RZ, RZ, UR4 ;  /* 0x00000004ff5c7e24 */ /* 0x000fe4000f8e00ff */
[----:B------:R-:W-:Y:S02]  /*27c0*/  IMAD.U32 R95, RZ, RZ, UR4 ;  /* 0x00000004ff5f7e24 */ /* 0x000fe4000f8e00ff */
[----:B------:R-:W-:-:S07]  /*27d0*/  IMAD.U32 R98, RZ, RZ, UR4 ;  /* 0x00000004ff627e24 */ /* 0x000fce000f8e00ff */
.L_x_41:
[----:B------:R-:W1:Y:S02]  /*27e0*/  LDC.64 R8, c[0x0][0x5b0] ;  /* 0x00016c00ff087b82 */ /* 0x000e640000000a00 */
[----:B-1----:R-:W-:-:S04]  /*27f0*/  ISETP.NE.U32.AND P1, PT, R8, RZ, PT ;  /* 0x000000ff0800720c */ /* 0x002fc80003f25070 */
[----:B------:R-:W-:-:S13]  /*2800*/  ISETP.NE.AND.EX P1, PT, R9, RZ, PT, P1 ;  /* 0x000000ff0900720c */ /* 0x000fda0003f25310 */
[----:B------:R-:W-:Y:S05]  /*2810*/  @!P1 BRA `(.L_x_43) ;  /* 0x00000000002c9947 */ /* 0x000fea0003800000 */
[----:B------:R-:W-:Y:S02]  /*2820*/  ULDC.64 UR4, c[0x0][0x5a8] ;  /* 0x00016a0000047ab9 */ /* 0x000fe40000000a00 */
[----:B------:R-:W-:-:S04]  /*2830*/  ISETP.NE.U32.AND P1, PT, RZ, UR4, PT ;  /* 0x00000004ff007c0c */ /* 0x000fc8000bf25070 */
[----:B------:R-:W-:-:S13]  /*2840*/  ISETP.NE.AND.EX P1, PT, RZ, UR5, PT, P1 ;  /* 0x00000005ff007c0c */ /* 0x000fda000bf25310 */
[----:B------:R-:W-:Y:S05]  /*2850*/  @!P1 BRA `(.L_x_44) ;  /* 0x0000000000149947 */ /* 0x000fea0003800000 */
[----:B------:R-:W1:Y:S01]  /*2860*/  LDC.64 R4, c[0x0][0x5a8] ;  /* 0x00016a00ff047b82 */ /* 0x000e620000000a00 */
[----:B------:R-:W-:-:S04]  /*2870*/  IMAD R3, R8, UR47, RZ ;  /* 0x0000002f08037c24 */ /* 0x000fc8000f8e02ff */
[----:B-1----:R-:W-:-:S05]  /*2880*/  IMAD.WIDE R4, R3, 0x4, R4 ;  /* 0x0000000403047825 */ /* 0x002fca00078e0204 */
[----:B--2---:R1:W5:Y:S01]  /*2890*/  LDG.E R93, desc[UR42][R4.64] ;  /* 0x0000002a045d7981 */ /* 0x004362000c1e1900 */
[----:B------:R-:W-:Y:S05]  /*28a0*/  BRA `(.L_x_43) ;  /* 0x0000000000087947 */ /* 0x000fea0003800000 */
.L_x_44:
[----:B------:R-:W-:Y:S02]  /*28b0*/  ULDC UR4, c[0x0][0x5a0] ;  /* 0x0001680000047ab9 */ /* 0x000fe40000000800 */
[----:B--2---:R-:W-:-:S07]  /*28c0*/  IMAD.U32 R93, RZ, RZ, UR4 ;  /* 0x00000004ff5d7e24 */ /* 0x004fce000f8e00ff */
.L_x_43:
[----:B------:R-:W3:Y:S01]  /*28d0*/  LDC.64 R10, c[0x0][0x5c0] ;  /* 0x00017000ff0a7b82 */ /* 0x000ee20000000a00 */
[----:B------:R-:W-:Y:S01]  /*28e0*/  ULDC.64 UR4, c[0x0][0x588] ;  /* 0x0001620000047ab9 */ /* 0x000fe20000000a00 */
[----:B------:R-:W-:Y:S01]  /*28f0*/  ISETP.EQ.U32.AND P3, PT, R102, RZ, PT ;  /* 0x000000ff6600720c */ /* 0x000fe20003f62070 */
[----:B-1----:R-:W-:Y:S01]  /*2900*/  IMAD.MOV.U32 R4, RZ, RZ, 0x1 ;  /* 0x00000001ff047424 */ /* 0x002fe200078e00ff */
[----:B------:R-:W-:Y:S01]  /*2910*/  ISETP.NE.U32.AND P1, PT, RZ, UR4, PT ;  /* 0x00000004ff007c0c */ /* 0x000fe2000bf25070 */
[----:B------:R-:W-:Y:S01]  /*2920*/  IMAD.MOV.U32 R3, RZ, RZ, 0x1 ;  /* 0x00000001ff037424 */ /* 0x000fe200078e00ff */
[----:B------:R-:W-:Y:S02]  /*2930*/  LOP3.LUT P4, RZ, R96, 0xff, RZ, 0xc0, !PT ;  /* 0x000000ff60ff7812 */ /* 0x000fe4000788c0ff */
[----:B------:R-:W1:Y:S01]  /*2940*/  LDC R12, c[0x0][0x5c8] ;  /* 0x00017200ff0c7b82 */ /* 0x000e620000000800 */
[----:B------:R-:W-:Y:S02]  /*2950*/  ISETP.NE.AND.EX P1, PT, RZ, UR5, PT, P1 ;  /* 0x00000005ff007c0c */ /* 0x000fe4000bf25310 */
[----:B------:R-:W-:-:S02]  /*2960*/  FSEL R5, R98, R95, !P4 ;  /* 0x0000005f62057208 */ /* 0x000fc40006000000 */
[----:B------:R-:W-:Y:S02]  /*2970*/  ISETP.EQ.OR.EX P3, PT, R103, RZ, !P1, P3 ;  /* 0x000000ff6700720c */ /* 0x000fe40004f62730 */
[----:B------:R-:W-:Y:S02]  /*2980*/  PLOP3.LUT P1, PT, P1, PT, PT, 0x8, 0x0 ;  /* 0x000000000000781c */ /* 0x000fe40000f2e170 */
[C---:B------:R-:W-:Y:S02]  /*2990*/  FSEL R95, R92.reuse, R95, !P0 ;  /* 0x0000005f5c5f7208 */ /* 0x040fe40004000000 */
[----:B------:R-:W-:Y:S02]  /*29a0*/  FSEL R0, R92, R5, !P0 ;  /* 0x000000055c007208 */ /* 0x000fe40004000000 */
[----:B---3--:R-:W-:-:S04]  /*29b0*/  ISETP.NE.U32.AND P2, PT, R10, RZ, PT ;  /* 0x000000ff0a00720c */ /* 0x008fc80003f45070 */
[----:B------:R-:W-:-:S04]  /*29c0*/  ISETP.NE.AND.EX P2, PT, R11, RZ, PT, P2 ;  /* 0x000000ff0b00720c */ /* 0x000fc80003f45320 */
[----:B-1----:R-:W-:Y:S01]  /*29d0*/  FSEL R12, R12, RZ, !P2 ;  /* 0x000000ff0c0c7208 */ /* 0x002fe20005000000 */
[----:B------:R-:W-:Y:S08]  /*29e0*/  @!P3 BRA `(.L_x_45) ;  /* 0x000000000040b947 */ /* 0x000ff00003800000 */
[----:B------:R-:W-:Y:S04]  /*29f0*/  BSSY B0, `(.L_x_46) ;  /* 0x000000e000007945 */ /* 0x000fe80003800000 */
[----:B------:R-:W-:Y:S05]  /*2a00*/  @!P0 BRA `(.L_x_47) ;  /* 0x0000000000248947 */ /* 0x000fea0003800000 */
[----:B------:R-:W-:Y:S02]  /*2a10*/  LOP3.LUT P4, RZ, R94, 0xff, RZ, 0xc0, !PT ;  /* 0x000000ff5eff7812 */ /* 0x000fe4000788c0ff */
[----:B------:R-:W-:Y:S02]  /*2a20*/  PLOP3.LUT P3, PT, P1, PT, PT, 0x80, 0x0 ;  /* 0x000000000000781c */ /* 0x000fe40000f6f070 */
[----:B------:R-:W-:-:S09]  /*2a30*/  PRMT R96, RZ, 0x7610, R96 ;  /* 0x00007610ff607816 */ /* 0x000fd20000000060 */
[----:B------:R-:W-:Y:S05]  /*2a40*/  @!P4 BRA `(.L_x_48) ;  /* 0x000000000020c947 */ /* 0x000fea0003800000 */
[----:B------:R-:W-:Y:S01]  /*2a50*/  FSETP.EQ.AND P3, PT, R92, RZ, PT ;  /* 0x000000ff5c00720b */ /* 0x000fe20003f62000 */
[----:B------:R-:W-:Y:S01]  /*2a60*/  IMAD.MOV.U32 R0, RZ, RZ, R92 ;  /* 0x000000ffff007224 */ /* 0x000fe200078e005c */
[----:B------:R-:W-:Y:S02]  /*2a70*/  MOV R95, R92 ;  /* 0x0000005c005f7202 */ /* 0x000fe40000000f00 */
[----:B------:R-:W-:Y:S01]  /*2a80*/  PRMT R96, R94, 0x7610, R96 ;  /* 0x000076105e607816 */ /* 0x000fe20000000060 */
[----:B------:R-:W-:Y:S08]  /*2a90*/  BRA `(.L_x_48) ;  /* 0x00000000000c7947 */ /* 0x000ff00003800000 */
.L_x_47:
[----:B------:R-:W-:Y:S01]  /*2aa0*/  FSETP.EQ.AND P3, PT, R92, RZ, PT ;  /* 0x000000ff5c00720b */ /* 0x000fe20003f62000 */
[--C-:B------:R-:W-:Y:S02]  /*2ab0*/  IMAD.MOV.U32 R95, RZ, RZ, R92.reuse ;  /* 0x000000ffff5f7224 */ /* 0x100fe400078e005c */
[----:B------:R-:W-:-:S10]  /*2ac0*/  IMAD.MOV.U32 R0, RZ, RZ, R92 ;  /* 0x000000ffff007224 */ /* 0x000fd400078e005c */
.L_x_48:
[----:B------:R-:W-:Y:S05]  /*2ad0*/  BSYNC B0 ;  /* 0x0000000000007941 */ /* 0x000fea0003800000 */
.L_x_46:
[----:B------:R-:W-:-:S07]  /*2ae0*/  SEL R4, RZ, 0x1, P3 ;  /* 0x00000001ff047807 */ /* 0x000fce0001800000 */
.L_x_45:
[----:B------:R-:W-:Y:S04]  /*2af0*/  BSSY B0, `(.L_x_49) ;  /* 0x000000f000007945 */ /* 0x000fe80003800000 */
[----:B------:R-:W-:Y:S05]  /*2b00*/  @!P0 BRA `(.L_x_50) ;  /* 0x0000000000288947 */ /* 0x000fea0003800000 */
[----:B------:R-:W-:Y:S02]  /*2b10*/  LOP3.LUT P0, RZ, R90, 0xff, RZ, 0xc0, !PT ;  /* 0x000000ff5aff7812 */ /* 0x000fe4000780c0ff */
[----:B------:R-:W-:Y:S02]  /*2b20*/  PRMT R94, RZ, 0x7610, R94 ;  /* 0x00007610ff5e7816 */ /* 0x000fe4000000005e */
[----:B------:R-:W-:-:S09]  /*2b30*/  PRMT R96, RZ, 0x7610, R96 ;  /* 0x00007610ff607816 */ /* 0x000fd20000000060 */
[----:B------:R-:W-:Y:S05]  /*2b40*/  @!P0 BRA `(.L_x_51) ;  /* 0x0000000000248947 */ /* 0x000fea0003800000 */
[----:B------:R-:W-:Y:S01]  /*2b50*/  FSETP.EQ.AND P1, PT, R92, RZ, PT ;  /* 0x000000ff5c00720b */ /* 0x000fe20003f22000 */
[----:B------:R-:W-:Y:S01]  /*2b60*/  IMAD.MOV.U32 R95, RZ, RZ, R92 ;  /* 0x000000ffff5f7224 */ /* 0x000fe200078e005c */
[C---:B------:R-:W-:Y:S01]  /*2b70*/  PRMT R94, R90.reuse, 0x7610, R94 ;  /* 0x000076105a5e7816 */ /* 0x040fe2000000005e */
[----:B------:R-:W-:Y:S01]  /*2b80*/  IMAD.MOV.U32 R0, RZ, RZ, R92 ;  /* 0x000000ffff007224 */ /* 0x000fe200078e005c */
[----:B------:R-:W-:Y:S01]  /*2b90*/  PRMT R96, R90, 0x7610, R96 ;  /* 0x000076105a607816 */ /* 0x000fe20000000060 */
[----:B------:R-:W-:Y:S08]  /*2ba0*/  BRA `(.L_x_51) ;  /* 0x00000000000c7947 */ /* 0x000ff00003800000 */
.L_x_50:
[----:B------:R-:W-:Y:S01]  /*2bb0*/  FSETP.EQ.AND P1, PT, R92, RZ, PT ;  /* 0x000000ff5c00720b */ /* 0x000fe20003f22000 */
[--C-:B------:R-:W-:Y:S02]  /*2bc0*/  IMAD.MOV.U32 R95, RZ, RZ, R92.reuse ;  /* 0x000000ffff5f7224 */ /* 0x100fe400078e005c */
[----:B------:R-:W-:-:S10]  /*2bd0*/  IMAD.MOV.U32 R0, RZ, RZ, R92 ;  /* 0x000000ffff007224 */ /* 0x000fd400078e005c */
.L_x_51:
[----:B------:R-:W-:Y:S05]  /*2be0*/  BSYNC B0 ;  /* 0x0000000000007941 */ /* 0x000fea0003800000 */
.L_x_49:
[----:B------:R-:W-:Y:S01]  /*2bf0*/  PRMT R8, R4, 0x9910, RZ ;  /* 0x0000991004087816 */ /* 0x000fe200000000ff */
[----:B------:R-:W-:Y:S01]  /*2c00*/  IMAD.MOV.U32 R14, RZ, RZ, R12 ;  /* 0x000000ffff0e7224 */ /* 0x000fe200078e000c */
[----:B------:R-:W-:Y:S01]  /*2c10*/  LOP3.LUT R91, R91, 0x1, RZ, 0x3c, !PT ;  /* 0x000000015b5b7812 */ /* 0x000fe200078e3cff */
[----:B------:R-:W-:Y:S06]  /*2c20*/  @!P2 BRA `(.L_x_52) ;  /* 0x00000000005ca947 */ /* 0x000fec0003800000 */
[----:B------:R-:W1:Y:S01]  /*2c30*/  LDC.64 R12, c[0x0][0x5d0] ;  /* 0x00017400ff0c7b82 */ /* 0x000e620000000a00 */
[----:B------:R-:W-:Y:S01]  /*2c40*/  SHF.R.U32.HI R6, RZ, 0x5, R6 ;  /* 0x00000005ff067819 */ /* 0x000fe20000011606 */
[----:B------:R-:W-:Y:S01]  /*2c50*/  USHF.R.S32.HI UR4, URZ, 0x1f, UR47 ;  /* 0x0000001f3f047899 */ /* 0x000fe2000801142f */
[----:B------:R-:W-:-:S03]  /*2c60*/  ISETP.GE.AND P0, PT, R99, 0x1, PT ;  /* 0x000000016300780c */ /* 0x000fc60003f06270 */
[----:B------:R-:W-:Y:S01]  /*2c70*/  IMAD.SHL.U32 R4, R6, 0x10, RZ ;  /* 0x0000001006047824 */ /* 0x000fe200078e00ff */
[C---:B------:R-:W-:Y:S02]  /*2c80*/  ISETP.LT.OR P2, PT, R97.reuse, 0x1, !P0 ;  /* 0x000000016100780c */ /* 0x040fe40004741670 */
[----:B------:R-:W-:Y:S02]  /*2c90*/  ISETP.LT.OR P0, PT, R97, 0x9, !P0 ;  /* 0x000000096100780c */ /* 0x000fe40004701670 */
[----:B------:R-:W-:-:S05]  /*2ca0*/  LOP3.LUT R4, R4, 0xfffffff0, R7, 0xe2, !PT ;  /* 0xfffffff004047812 */ /* 0x000fca00078ee207 */
[----:B------:R-:W-:-:S05]  /*2cb0*/  VIADD R4, R4, UR46 ;  /* 0x0000002e04047c36 */ /* 0x000fca0008000000 */
[--C-:B------:R-:W-:Y:S01]  /*2cc0*/  SHF.R.S32.HI R5, RZ, 0x1f, R4.reuse ;  /* 0x0000001fff057819 */ /* 0x100fe20000011404 */
[C---:B-1----:R-:W-:Y:S02]  /*2cd0*/  IMAD R6, R12.reuse, UR4, RZ ;  /* 0x000000040c067c24 */ /* 0x042fe4000f8e02ff */
[----:B------:R-:W-:-:S04]  /*2ce0*/  IMAD.WIDE.U32 R4, R12, UR47, R4 ;  /* 0x0000002f0c047c25 */ /* 0x000fc8000f8e0004 */
[----:B------:R-:W-:Y:S01]  /*2cf0*/  IMAD R7, R13, UR47, R6 ;  /* 0x0000002f0d077c24 */ /* 0x000fe2000f8e0206 */
[----:B------:R-:W-:-:S03]  /*2d00*/  LEA R6, P3, R4, R10, 0x1 ;  /* 0x0000000a04067211 */ /* 0x000fc600078608ff */
[----:B------:R-:W-:-:S05]  /*2d10*/  IMAD.IADD R5, R5, 0x1, R7 ;  /* 0x0000000105057824 */ /* 0x000fca00078e0207 */
[----:B------:R-:W-:-:S05]  /*2d20*/  LEA.HI.X R7, R4, R11, R5, 0x1, P3 ;  /* 0x0000000b04077211 */ /* 0x000fca00018f0c05 */
[----:B------:R-:W3:Y:S04]  /*2d30*/  @!P2 LDG.E.U16 R4, desc[UR42][R6.64] ;  /* 0x0000002a0604a981 */ /* 0x000ee8000c1e1500 */
[----:B------:R-:W4:Y:S01]  /*2d40*/  @!P0 LDG.E.U16 R5, desc[UR42][R6.64+0x10] ;  /* 0x0000102a06058981 */ /* 0x000f22000c1e1500 */
[----:B------:R-:W-:Y:S01]  /*2d50*/  IMAD.MOV.U32 R12, RZ, RZ, RZ ;  /* 0x000000ffff0c7224 */ /* 0x000fe200078e00ff */
[----:B---3--:R-:W-:-:S04]  /*2d60*/  @!P2 PRMT R12, R4, 0x5410, RZ ;  /* 0x00005410040ca816 */ /* 0x008fc800000000ff */
[----:B----4-:R-:W-:-:S05]  /*2d70*/  @!P0 PRMT R12, R12, 0x5410, R5 ;  /* 0x000054100c0c8816 */ /* 0x010fca0000000005 */
[C---:B------:R-:W-:Y:S01]  /*2d80*/  IMAD.U32 R14, R12.reuse, 0x10000, RZ ;  /* 0x000100000c0e7824 */ /* 0x040fe200078e00ff */
[----:B------:R-:W-:-:S07]  /*2d90*/  LOP3.LUT R12, R12, 0xffff0000, RZ, 0xc0, !PT ;  /* 0xffff00000c0c7812 */ /* 0x000fce00078ec0ff */
.L_x_52:
[----:B------:R-:W-:Y:S01]  /*2da0*/  ISETP.NE.AND P0, PT, R8, RZ, PT ;  /* 0x000000ff0800720c */ /* 0x000fe20003f05270 */
[----:B------:R-:W-:Y:S01]  /*2db0*/  BSSY B0, `(.L_x_53) ;  /* 0x0000028000007945 */ /* 0x000fe20003800000 */
[----:B------:R-:W-:Y:S01]  /*2dc0*/  IMAD.MOV.U32 R13, RZ, RZ, RZ ;  /* 0x000000ffff0d7224 */ /* 0x000fe200078e00ff */
[----:B------:R-:W-:Y:S02]  /*2dd0*/  CS2R R6, SRZ ;  /* 0x0000000000067805 */ /* 0x000fe4000001ff00 */
[----:B------:R-:W-:Y:S02]  /*2de0*/  CS2R R4, SRZ ;  /* 0x0000000000047805 */ /* 0x000fe4000001ff00 */
[----:B------:R-:W-:Y:S02]  /*2df0*/  CS2R R10, SRZ ;  /* 0x00000000000a7805 */ /* 0x000fe4000001ff00 */
[----:B------:R-:W-:-:S04]  /*2e00*/  CS2R R8, SRZ ;  /* 0x0000000000087805 */ /* 0x000fc8000001ff00 */
[----:B------:R-:W-:Y:S05]  /*2e10*/  @!P0 BRA `(.L_x_54) ;  /* 0x0000000000848947 */ /* 0x000fea0003800000 */
[----:B------:R-:W-:-:S13]  /*2e20*/  ISETP.NE.AND P2, PT, R101, 0x3, PT ;  /* 0x000000036500780c */ /* 0x000fda0003f45270 */
[----:B------:R-:W-:Y:S05]  /*2e30*/  @!P2 BRA `(.L_x_55) ;  /* 0x000000000004a947 */ /* 0x000fea0003800000 */
[----:B------:R-:W-:Y:S01]  /*2e40*/  BPT.TRAP 0x1 ;  /* 0x000000040000795c */ /* 0x000fe20000300000 */
.L_x_55:
[----:B------:R-:W-:Y:S01]  /*2e50*/  SHF.L.U32 R4, R91, 0x1f, RZ ;  /* 0x0000001f5b047819 */ /* 0x000fe200000006ff */
[----:B------:R-:W-:Y:S01]  /*2e60*/  BSSY B1, `(.L_x_56) ;  /* 0x0000005000017945 */ /* 0x000fe20003800000 */
[----:B------:R-:W-:Y:S02]  /*2e70*/  IMAD.MOV.U32 R13, RZ, RZ, 0x1 ;  /* 0x00000001ff0d7424 */ /* 0x000fe400078e00ff */
[----:B------:R-:W1:Y:S01]  /*2e80*/  SYNCS.PHASECHK.TRANS64.TRYWAIT P2, [UR52+0x60], R4 ;  /* 0x00006004ff0075a7 */ /* 0x000e620008040174 */
[----:B------:R-:W-:Y:S01]  /*2e90*/  IMAD.MOV.U32 R6, RZ, RZ, RZ ;  /* 0x000000ffff067224 */ /* 0x000fe200078e00ff */
[----:B-1----:R-:W-:Y:S06]  /*2ea0*/  @!P2 BRA `(.L_x_57) ;  /* 0x000000540018a947 */ /* 0x002fec0003800000 */
.L_x_174:
[----:B------:R-:W-:Y:S05]  /*2eb0*/  BSYNC B1 ;  /* 0x0000000000017941 */ /* 0x000fea0003800000 */
.L_x_56:
[----:B-1----:R-:W-:Y:S02]  /*2ec0*/  CS2R R4, SRZ ;  /* 0x0000000000047805 */ /* 0x002fe4000001ff00 */
[----:B------:R-:W-:Y:S02]  /*2ed0*/  CS2R R10, SRZ ;  /* 0x00000000000a7805 */ /* 0x000fe4000001ff00 */
[----:B------:R-:W-:Y:S01]  /*2ee0*/  CS2R R8, SRZ ;  /* 0x0000000000087805 */ /* 0x000fe2000001ff00 */
[----:B------:R-:W-:Y:S06]  /*2ef0*/  @P1 BRA `(.L_x_54) ;  /* 0x00000000004c1947 */ /* 0x000fec0003800000 */
[C---:B------:R-:W-:Y:S01]  /*2f00*/  IMAD.SHL.U32 R4, R18.reuse, 0x10, RZ ;  /* 0x0000001012047824 */ /* 0x040fe200078e00ff */
[----:B------:R-:W-:Y:S01]  /*2f10*/  SHF.R.U32.HI R7, RZ, 0x1, R18 ;  /* 0x00000001ff077819 */ /* 0x000fe20000011612 */
[C---:B------:R-:W-:Y:S01]  /*2f20*/  IMAD.SHL.U32 R5, R18.reuse, 0x20, RZ ;  /* 0x0000002012057824 */ /* 0x040fe200078e00ff */
[C---:B------:R-:W-:Y:S01]  /*2f30*/  LOP3.LUT P2, RZ, R18.reuse, 0x4, RZ, 0xc0, !PT ;  /* 0x0000000412ff7812 */ /* 0x040fe2000784c0ff */
[----:B------:R-:W-:Y:S01]  /*2f40*/  IMAD.SHL.U32 R9, R18, 0x4, RZ ;  /* 0x0000000412097824 */ /* 0x000fe200078e00ff */
[----:B------:R-:W-:Y:S01]  /*2f50*/  LOP3.LUT R4, R4, 0xe00, RZ, 0xc0, !PT ;  /* 0x00000e0004047812 */ /* 0x000fe200078ec0ff */
[----:B------:R-:W-:Y:S05]  /*2f60*/  WARPSYNC.ALL ;  /* 0x0000000000007948 */ /* 0x000fea0003800000 */
[----:B------:R-:W-:-:S02]  /*2f70*/  LOP3.LUT R6, R5, 0xc0, RZ, 0xc0, !PT ;  /* 0x000000c005067812 */ /* 0x000fc400078ec0ff */
[----:B------:R-:W-:Y:S02]  /*2f80*/  LOP3.LUT R4, R4, 0x20, R5, 0xf8, !PT ;  /* 0x0000002004047812 */ /* 0x000fe400078ef805 */
[----:B------:R-:W-:Y:S02]  /*2f90*/  LOP3.LUT R6, R6, 0x8, R7, 0xf8, !PT ;  /* 0x0000000806067812 */ /* 0x000fe400078ef807 */
[----:B------:R-:W-:Y:S02]  /*2fa0*/  LOP3.LUT R4, R4, 0x100, R5, 0xf8, !PT ;  /* 0x0000010004047812 */ /* 0x000fe400078ef805 */
[----:B------:R-:W-:-:S04]  /*2fb0*/  LOP3.LUT R9, R6, 0x18, R9, 0x78, !PT ;  /* 0x0000001806097812 */ /* 0x000fc800078e7809 */
[----:B------:R-:W-:-:S04]  /*2fc0*/  LOP3.LUT R4, R4, R9, RZ, 0xfc, !PT ;  /* 0x0000000904047212 */ /* 0x000fc800078efcff */
[----:B------:R-:W-:-:S04]  /*2fd0*/  LEA R8, R4, UR52, 0x1 ;  /* 0x0000003404087c11 */ /* 0x000fc8000f8e08ff */
[C---:B------:R-:W-:Y:S01]  /*2fe0*/  IADD3 R5, R8.reuse, 0x200, RZ ;  /* 0x0000020008057810 */ /* 0x040fe20007ffe0ff */
[----:B------:R-:W-:Y:S02]  /*2ff0*/  VIADD R4, R8, 0x220 ;  /* 0x0000022008047836 */ /* 0x000fe40000000000 */
[----:B------:R-:W1:Y:S02]  /*3000*/  LDSM.16.M88.4 R8, [R8+0x200] ;  /* 0x000200000808783b */ /* 0x000e640000000200 */
[----:B------:R-:W-:-:S06]  /*3010*/  @P2 VIADD R4, R5, 0xffffffe0 ;  /* 0xffffffe005042836 */ /* 0x000fcc0000000000 */
[----:B------:R-:W3:Y:S02]  /*3020*/  LDSM.16.M88.4 R4, [R4] ;  /* 0x000000000404783b */ /* 0x000ee40000000200 */
.L_x_54:
[----:B------:R-:W-:Y:S05]  /*3030*/  BSYNC B0 ;  /* 0x0000000000007941 */ /* 0x000fea0003800000 */
.L_x_53:
[C---:B------:R-:W-:Y:S01]  /*3040*/  IMAD.SHL.U32 R20, R18.reuse, 0x10, RZ ;  /* 0x0000001012147824 */ /* 0x040fe200078e00ff */
[----:B------:R-:W-:Y:S01]  /*3050*/  SHF.R.U32.HI R104, RZ, 0x1, R18 ;  /* 0x00000001ff687819 */ /* 0x000fe20000011612 */
[----:B------:R-:W-:Y:S01]  /*3060*/  IMAD.SHL.U32 R111, R18, 0x20, RZ ;  /* 0x00000020126f7824 */ /* 0x000fe200078e00ff */
[C---:B-1----:R-:W-:Y:S01]  /*3070*/  LOP3.LUT R97, R9.reuse, 0xffff0000, RZ, 0xc0, !PT ;  /* 0xffff000009617812 */ /* 0x042fe200078ec0ff */
[----:B------:R-:W-:Y:S01]  /*3080*/  IMAD.U32 R23, R9, 0x10000, RZ ;  /* 0x0001000009177824 */ /* 0x000fe200078e00ff */
[----:B------:R-:W-:Y:S01]  /*3090*/  LOP3.LUT R20, R20, 0xe00, RZ, 0xc0, !PT ;  /* 0x00000e0014147812 */ /* 0x000fe200078ec0ff */
[----:B------:R-:W-:Y:S01]  /*30a0*/  IMAD.SHL.U32 R9, R18, 0x4, RZ ;  /* 0x0000000412097824 */ /* 0x000fe200078e00ff */
[----:B------:R-:W-:Y:S01]  /*30b0*/  LOP3.LUT R21, R111, 0xc0, RZ, 0xc0, !PT ;  /* 0x000000c06f157812 */ /* 0x000fe200078ec0ff */
[----:B------:R-:W-:Y:S01]  /*30c0*/  IMAD.U32 R15, R8, 0x10000, RZ ;  /* 0x00010000080f7824 */ /* 0x000fe200078e00ff */
[--C-:B------:R-:W-:Y:S01]  /*30d0*/  LOP3.LUT R20, R20, 0x20, R111.reuse, 0xf8, !PT ;  /* 0x0000002014147812 */ /* 0x100fe200078ef86f */
[----:B------:R-:W-:Y:S01]  /*30e0*/  IMAD.U32 R99, R10, 0x10000, RZ ;  /* 0x000100000a637824 */ /* 0x000fe200078e00ff */
[----:B---3--:R-:W-:Y:S01]  /*30f0*/  LOP3.LUT R113, R4, 0xffff0000, RZ, 0xc0, !PT ;  /* 0xffff000004717812 */ /* 0x008fe200078ec0ff */
[----:B------:R-:W-:Y:S01]  /*3100*/  IMAD.U32 R107, R11, 0x10000, RZ ;  /* 0x000100000b6b7824 */ /* 0x000fe200078e00ff */
[----:B------:R-:W-:Y:S01]  /*3110*/  LOP3.LUT R20, R20, 0x100, R111, 0xf8, !PT ;  /* 0x0000010014147812 */ /* 0x000fe200078ef86f */
[----:B------:R-:W-:Y:S01]  /*3120*/  IMAD.U32 R111, R4, 0x10000, RZ ;  /* 0x00010000046f7824 */ /* 0x000fe200078e00ff */
[----:B------:R-:W-:Y:S01]  /*3130*/  LOP3.LUT R4, R18, 0xff, RZ, 0xc0, !PT ;  /* 0x000000ff12047812 */ /* 0x000fe200078ec0ff */
[----:B------:R-:W-:Y:S01]  /*3140*/  IMAD.U32 R115, R5, 0x10000, RZ ;  /* 0x0001000005737824 */ /* 0x000fe200078e00ff */
[----:B------:R-:W-:Y:S01]  /*3150*/  LOP3.LUT R104, R21, 0x8, R104, 0xf8, !PT ;  /* 0x0000000815687812 */ /* 0x000fe200078ef868 */
[----:B------:R-:W-:Y:S01]  /*3160*/  IMAD.U32 R119, R6, 0x10000, RZ ;  /* 0x0001000006777824 */ /* 0x000fe200078e00ff */
[----:B------:R-:W-:Y:S01]  /*3170*/  LOP3.LUT R21, R8, 0xffff0000, RZ, 0xc0, !PT ;  /* 0xffff000008157812 */ /* 0x000fe200078ec0ff */
[----:B------:R-:W-:Y:S01]  /*3180*/  VIADD R4, R4, 0x1f ;  /* 0x0000001f04047836 */ /* 0x000fe20000000000 */
[----:B------:R-:W-:Y:S01]  /*3190*/  LOP3.LUT R9, R104, 0x18, R9, 0x78, !PT ;  /* 0x0000001868097812 */ /* 0x000fe200078e7809 */
[-C--:B------:R-:W-:Y:S01]  /*31a0*/  FMUL R15, R15, R98.reuse ;  /* 0x000000620f0f7220 */ /* 0x080fe20000400000 */
[----:B------:R-:W-:Y:S01]  /*31b0*/  LOP3.LUT R105, R10, 0xffff0000, RZ, 0xc0, !PT ;  /* 0xffff00000a697812 */ /* 0x000fe200078ec0ff */
[----:B------:R-:W-:Y:S01]  /*31c0*/  IMAD.U32 R123, R7, 0x10000, RZ ;  /* 0x00010000077b7824 */ /* 0x000fe200078e00ff */
[----:B------:R-:W-:Y:S01]  /*31d0*/  LOP3.LUT R109, R11, 0xffff0000, RZ, 0xc0, !PT ;  /* 0xffff00000b6d7812 */ /* 0x000fe200078ec0ff */
[----:B-----5:R-:W-:Y:S01]  /*31e0*/  FFMA R8, R93, R27, R12 ;  /* 0x0000001b5d087223 */ /* 0x020fe2000000000c */
[----:B------:R-:W-:Y:S01]  /*31f0*/  LOP3.LUT R106, R20, R9, RZ, 0xfc, !PT ;  /* 0x00000009146a7212 */ /* 0x000fe200078efcff */
[----:B------:R-:W-:Y:S01]  /*3200*/  FMUL R20, R21, R98 ;  /* 0x0000006215147220 */ /* 0x000fe20000400000 */
[----:B------:R-:W-:Y:S01]  /*3210*/  LOP3.LUT R117, R5, 0xffff0000, RZ, 0xc0, !PT ;  /* 0xffff000005757812 */ /* 0x000fe200078ec0ff */
[C-C-:B------:R-:W-:Y:S01]  /*3220*/  FFMA R5, R93.reuse, R25, R14.reuse ;  /* 0x000000195d057223 */ /* 0x140fe2000000000e */
[----:B------:R-:W-:Y:S01]  /*3230*/  ISETP.GT.U32.AND P2, PT, R4, 0x3e, PT ;  /* 0x0000003e0400780c */ /* 0x000fe20003f44070 */
[----:B------:R-:W-:Y:S01]  /*3240*/  FFMA R4, R93, R24, R14 ;  /* 0x000000185d047223 */ /* 0x000fe2000000000e */
[----:B------:R-:W-:Y:S01]  /*3250*/  LOP3.LUT R121, R6, 0xffff0000, RZ, 0xc0, !PT ;  /* 0xffff000006797812 */ /* 0x000fe200078ec0ff */
[----:B------:R-:W-:Y:S01]  /*3260*/  FMUL R21, R23, R98 ;  /* 0x0000006217157220 */ /* 0x000fe20000400000 */
[----:B------:R-:W-:Y:S01]  /*3270*/  LOP3.LUT R125, R7, 0xffff0000, RZ, 0xc0, !PT ;  /* 0xffff0000077d7812 */ /* 0x000fe200078ec0ff */
[----:B------:R-:W-:Y:S01]  /*3280*/  FFMA R6, R93, R26, R12 ;  /* 0x0000001a5d067223 */ /* 0x000fe2000000000c */
[----:B------:R-:W-:Y:S01]  /*3290*/  FMUL R23, R97, R98 ;  /* 0x0000006261177220 */ /* 0x000fe20000400000 */
[C-C-:B------:R-:W-:Y:S01]  /*32a0*/  FFMA R7, R93.reuse, R28, R14.reuse ;  /* 0x0000001c5d077223 */ /* 0x140fe2000000000e */
[C---:B------:R-:W-:Y:S01]  /*32b0*/  FFMA R10, R93.reuse, R29, R14 ;  /* 0x0000001d5d0a7223 */ /* 0x040fe2000000000e */
[--C-:B------:R-:W-:Y:S01]  /*32c0*/  FFMA R9, R93, R30, R12.reuse ;  /* 0x0000001e5d097223 */ /* 0x100fe2000000000c */
[-C--:B------:R-:W-:Y:S01]  /*32d0*/  FMUL R24, R99, R98.reuse ;  /* 0x0000006263187220 */ /* 0x080fe20000400000 */
[----:B------:R-:W-:Y:S01]  /*32e0*/  FMUL R25, R105, R98 ;  /* 0x0000006269197220 */ /* 0x000fe20000400000 */
[C---:B------:R-:W-:Y:S01]  /*32f0*/  FFMA R30, R93.reuse, R31, R12 ;  /* 0x0000001f5d1e7223 */ /* 0x040fe2000000000c */
[--C-:B------:R-:W-:Y:S01]  /*3300*/  FFMA R11, R93, R32, R14.reuse ;  /* 0x000000205d0b7223 */ /* 0x100fe2000000000e */
[-C--:B------:R-:W-:Y:S01]  /*3310*/  FMUL R26, R107, R98.reuse ;  /* 0x000000626b1a7220 */ /* 0x080fe20000400000 */
[-C--:B------:R-:W-:Y:S01]  /*3320*/  FMUL R27, R109, R98.reuse ;  /* 0x000000626d1b7220 */ /* 0x080fe20000400000 */
[-C--:B------:R-:W-:Y:S01]  /*3330*/  FMUL R28, R111, R98.reuse ;  /* 0x000000626f1c7220 */ /* 0x080fe20000400000 */
[----:B------:R-:W-:Y:S01]  /*3340*/  FFMA R32, R93, R33, R14 ;  /* 0x000000215d207223 */ /* 0x000fe2000000000e */
[----:B------:R-:W-:Y:S01]  /*3350*/  FMUL R29, R113, R98 ;  /* 0x00000062711d7220 */ /* 0x000fe20000400000 */
[----:B------:R-:W-:Y:S01]  /*3360*/  FADD R4, R4, R15 ;  /* 0x0000000f04047221 */ /* 0x000fe20000000000 */
        /* <DEDUP_REMOVED lines=9> */
[----:B------:R-:W-:Y:S01]  /*3400*/  F2FP.BF16.F32.PACK_AB R4, R5, R4 ;  /* 0x000000040504723e */ /* 0x000fe200000010ff */
[----:B------:R-:W-:Y:S01]  /*3410*/  FMUL R32, R115, R98 ;  /* 0x0000006273207220 */ /* 0x000fe20000400000 */
[----:B------:R-:W-:Y:S01]  /*3420*/  F2FP.BF16.F32.PACK_AB R5, R31, R6 ;  /* 0x000000061f05723e */ /* 0x000fe200000010ff */
[----:B------:R-:W-:Y:S01]  /*3430*/  FMUL R33, R117, R98 ;  /* 0x0000006275217220 */ /* 0x000fe20000400000 */
[----:B------:R-:W-:Y:S01]  /*3440*/  F2FP.BF16.F32.PACK_AB R6, R10, R7 ;  /* 0x000000070a06723e */ /* 0x000fe200000010ff */
[C-C-:B------:R-:W-:Y:S01]  /*3450*/  FFMA R10, R93.reuse, R35, R12.reuse ;  /* 0x000000235d0a7223 */ /* 0x140fe2000000000c */
[----:B------:R-:W-:Y:S01]  /*3460*/  F2FP.BF16.F32.PACK_AB R7, R30, R9 ;  /* 0x000000091e07723e */ /* 0x000fe200000010ff */
[----:B------:R-:W-:Y:S01]  /*3470*/  FFMA R9, R93, R34, R12 ;  /* 0x000000225d097223 */ /* 0x000fe2000000000c */
[----:B------:R-:W-:Y:S01]  /*3480*/  F2FP.BF16.F32.PACK_AB R8, R11, R8 ;  /* 0x000000080b08723e */ /* 0x000fe200000010ff */
[C-C-:B------:R-:W-:Y:S01]  /*3490*/  FFMA R30, R93.reuse, R37, R14.reuse ;  /* 0x000000255d1e7223 */ /* 0x140fe2000000000e */
[----:B------:R-:W-:Y:S01]  /*34a0*/  FFMA R11, R93, R36, R14 ;  /* 0x000000245d0b7223 */ /* 0x000fe2000000000e */
[-C--:B------:R-:W-:Y:S01]  /*34b0*/  FMUL R34, R119, R98.reuse ;  /* 0x0000006277227220 */ /* 0x080fe20000400000 */
[----:B------:R-:W-:Y:S01]  /*34c0*/  FMUL R37, R121, R98 ;  /* 0x0000006279257220 */ /* 0x000fe20000400000 */
[C-C-:B------:R-:W-:Y:S01]  /*34d0*/  FFMA R38, R93.reuse, R38, R12.reuse ;  /* 0x000000265d267223 */ /* 0x140fe2000000000c */
[----:B------:R-:W-:Y:S01]  /*34e0*/  FFMA R39, R93, R39, R12 ;  /* 0x000000275d277223 */ /* 0x000fe2000000000c */
[----:B------:R-:W-:-:S02]  /*34f0*/  IMAD.MOV.U32 R31, RZ, RZ, 0x20 ;  /* 0x00000020ff1f7424 */ /* 0x000fc400078e00ff */
[-C--:B------:R-:W-:Y:S01]  /*3500*/  FMUL R35, R123, R98.reuse ;  /* 0x000000627b237220 */ /* 0x080fe20000400000 */
[----:B------:R-:W-:Y:S01]  /*3510*/  FMUL R36, R125, R98 ;  /* 0x000000627d247220 */ /* 0x000fe20000400000 */
[----:B------:R-:W-:Y:S01]  /*3520*/  LOP3.LUT P3, RZ, R18, 0x4, RZ, 0xc0, !PT ;  /* 0x0000000412ff7812 */ /* 0x000fe2000786c0ff */
[----:B------:R-:W-:Y:S01]  /*3530*/  FADD R9, R9, R32 ;  /* 0x0000002009097221 */ /* 0x000fe20000000000 */
[----:B------:R-:W-:Y:S01]  /*3540*/  FADD R10, R10, R33 ;  /* 0x000000210a0a7221 */ /* 0x000fe20000000000 */
[----:B------:R-:W-:Y:S01]  /*3550*/  FADD R11, R11, R34 ;  /* 0x000000220b0b7221 */ /* 0x000fe20000000000 */
[----:B------:R-:W-:Y:S01]  /*3560*/  FADD R104, R30, R37 ;  /* 0x000000251e687221 */ /* 0x000fe20000000000 */
[----:B------:R-:W-:Y:S01]  /*3570*/  FADD R38, R38, R35 ;  /* 0x0000002326267221 */ /* 0x000fe20000000000 */
[----:B------:R-:W-:Y:S01]  /*3580*/  FADD R39, R39, R36 ;  /* 0x0000002427277221 */ /* 0x000fe20000000000 */
[----:B------:R-:W-:Y:S01]  /*3590*/  SEL R30, R31, 0xffffffe0, !P3 ;  /* 0xffffffe01f1e7807 */ /* 0x000fe20005800000 */
[----:B------:R-:W-:Y:S05]  /*35a0*/  WARPSYNC.ALL ;  /* 0x0000000000007948 */ /* 0x000fea0003800000 */
[----:B------:R-:W-:Y:S01]  /*35b0*/  LEA R31, R106, UR52, 0x1 ;  /* 0x000000346a1f7c11 */ /* 0x000fe2000f8e08ff */
[----:B------:R-:W-:Y:S01]  /*35c0*/  BSSY B0, `(.L_x_58) ;  /* 0x0000015000007945 */ /* 0x000fe20003800000 */
[----:B------:R-:W-:-:S02]  /*35d0*/  F2FP.BF16.F32.PACK_AB R9, R10, R9 ;  /* 0x000000090a09723e */ /* 0x000fc400000010ff */
[----:B------:R-:W-:Y:S01]  /*35e0*/  F2FP.BF16.F32.PACK_AB R10, R104, R11 ;  /* 0x0000000b680a723e */ /* 0x000fe200000010ff */
[----:B------:R1:W-:Y:S01]  /*35f0*/  STSM.16.M88.4 [R31+0x200], R4 ;  /* 0x000200041f007844 */ /* 0x0003e20000000200 */
[----:B------:R-:W-:Y:S02]  /*3600*/  F2FP.BF16.F32.PACK_AB R11, R39, R38 ;  /* 0x00000026270b723e */ /* 0x000fe400000010ff */
[----:B------:R-:W-:-:S05]  /*3610*/  IADD3 R38, R30, 0x200, R31 ;  /* 0x000002001e267810 */ /* 0x000fca0007ffe01f */
[----:B------:R1:W-:Y:S01]  /*3620*/  STSM.16.M88.4 [R38], R8 ;  /* 0x0000000826007844 */ /* 0x0003e20000000200 */
[----:B------:R-:W-:Y:S01]  /*3630*/  @!PT LDS RZ, [RZ] ;  /* 0x00000000fffff984 */ /* 0x000fe20000000800 */
[----:B------:R-:W-:Y:S01]  /*3640*/  @!PT LDS RZ, [RZ] ;  /* 0x00000000fffff984 */ /* 0x000fe20000000800 */
[----:B------:R-:W-:Y:S01]  /*3650*/  @!PT LDS RZ, [RZ] ;  /* 0x00000000fffff984 */ /* 0x000fe20000000800 */
[----:B------:R-:W-:Y:S01]  /*3660*/  @!PT LDS RZ, [RZ] ;  /* 0x00000000fffff984 */ /* 0x000fe20000000800 */
[----:B------:R3:W-:Y:S06]  /*3670*/  MEMBAR.ALL.CTA ;  /* 0x0000000000007992 */ /* 0x0007ec0000008000 */
[----:B---3--:R-:W3:Y:S02]  /*3680*/  FENCE.VIEW.ASYNC.S ;  /* 0x00000000000073c6 */ /* 0x008ee40000000000 */
[----:B---3--:R-:W-:Y:S06]  /*3690*/  BAR.SYNC.DEFER_BLOCKING 0x1, 0x100 ;  /* 0x0044000000007b1d */ /* 0x008fec0000010000 */
[----:B------:R-:W-:Y:S05]  /*36a0*/  @P2 BRA `(.L_x_59) ;  /* 0x0000000000182947 */ /* 0x000fea0003800000 */
[----:B------:R-:W-:Y:S02]  /*36b0*/  UIADD3 UR4, UP0, UR54, 0x4f0, URZ ;  /* 0x000004f036047890 */ /* 0x000fe4000ff1e03f */
[----:B------:R-:W-:Y:S02]  /*36c0*/  UIADD3 UR44, UR52, 0x200, URZ ;  /* 0x00000200342c7890 */ /* 0x000fe4000fffe03f */
[----:B------:R-:W-:-:S09]  /*36d0*/  UIADD3.X UR5, URZ, UR55, URZ, UP0, !UPT ;  /* 0x000000373f057290 */ /* 0x000fd200087fe43f */
[----:B------:R3:W-:Y:S01]  /*36e0*/  UTMASTG.3D [UR44], [UR4] ;  /* 0x0000002c040073b5 */ /* 0x0007e20008010000 */
[----:B------:R0:W-:Y:S01]  /*36f0*/  UTMACMDFLUSH ;  /* 0x00000000000079b7 */ /* 0x0001e20000000000 */
[----:B---3--:R-:W-:-:S04]  /*3700*/  DEPBAR.LE SB0, 0x1 ;  /* 0x000080400000791a */ /* 0x008fc80000000000 */
.L_x_59:
[----:B------:R-:W-:Y:S05]  /*3710*/  BSYNC B0 ;  /* 0x0000000000007941 */ /* 0x000fea0003800000 */
.L_x_58:
[----:B------:R-:W-:Y:S01]  /*3720*/  BAR.SYNC.DEFER_BLOCKING 0x1, 0x100 ;  /* 0x0044000000007b1d */ /* 0x000fe20000010000 */
[----:B------:R-:W-:-:S13]  /*3730*/  ISETP.NE.AND P3, PT, RZ, UR48, PT ;  /* 0x00000030ff007c0c */ /* 0x000fda000bf65270 */
[----:B------:R-:W-:Y:S05]  /*3740*/  @!P3 BRA `(.L_x_60) ;  /* 0x000000000034b947 */ /* 0x000fea0003800000 */
[----:B------:R-:W-:Y:S04]  /*3750*/  BSSY B0, `(.L_x_61) ;  /* 0x0000009000007945 */ /* 0x000fe80003800000 */
[----:B------:R-:W-:Y:S05]  /*3760*/  @!P0 BRA `(.L_x_62) ;  /* 0x00000000001c8947 */ /* 0x000fea0003800000 */
[----:B------:R-:W-:-:S13]  /*3770*/  ISETP.NE.AND P3, PT, R101, 0x3, PT ;  /* 0x000000036500780c */ /* 0x000fda0003f65270 */
[----:B------:R-:W-:Y:S05]  /*3780*/  @!P3 BRA `(.L_x_63) ;  /* 0x000000000004b947 */ /* 0x000fea0003800000 */
[----:B------:R-:W-:Y:S01]  /*3790*/  BPT.TRAP 0x1 ;  /* 0x000000040000795c */ /* 0x000fe20000300000 */
.L_x_63:
[----:B------:R-:W-:-:S04]  /*37a0*/  ULEA UR4, UR39, UR52, 0x3 ;  /* 0x0000003427047291 */ /* 0x000fc8000f8e183f */
[----:B------:R-:W-:-:S04]  /*37b0*/  UIADD3 UR4, UR4, 0x80, URZ ;  /* 0x0000008004047890 */ /* 0x000fc8000fffe03f */
[----:B------:R-:W-:-:S09]  /*37c0*/  UPRMT UR4, UR51, 0x654, UR4 ;  /* 0x0000065433047896 */ /* 0x000fd20008000004 */
[----:B------:R-:W-:Y:S03]  /*37d0*/  SYNCS.ARRIVE.TRANS64.RED.A1T0 RZ, [UR4], RZ ;  /* 0x000000ffffff79a7 */ /* 0x000fe60008100404 */
.L_x_62:
[----:B------:R-:W-:Y:S05]  /*37e0*/  BSYNC B0 ;  /* 0x0000000000007941 */ /* 0x000fea0003800000 */
.L_x_61:
[----:B------:R-:W-:-:S04]  /*37f0*/  UIADD3 UR39, UR39, 0x1, URZ ;  /* 0x0000000127277890 */ /* 0x000fc8000fffe03f */
[----:B------:R-:W-:-:S04]  /*3800*/  UISETP.NE.AND UP0, UPT, UR39, 0x4, UPT ;  /* 0x000000042700788c */ /* 0x000fc8000bf05270 */
[----:B------:R-:W-:-:S12]  /*3810*/  USEL UR39, UR39, URZ, UP0 ;  /* 0x0000003f27277287 */ /* 0x000fd80008000000 */
.L_x_60:
[----:B------:R-:W-:Y:S04]  /*3820*/  BSSY B0, `(.L_x_64) ;  /* 0x0000032000007945 */ /* 0x000fe80003800000 */
[----:B------:R-:W-:Y:S05]  /*3830*/  @!P0 BRA `(.L_x_65) ;  /* 0x0000000000c08947 */ /* 0x000fea0003800000 */
[----:B------:R-:W-:-:S13]  /*3840*/  ISETP.NE.AND P3, PT, R101, 0x3, PT ;  /* 0x000000036500780c */ /* 0x000fda0003f65270 */
[----:B------:R-:W-:Y:S05]  /*3850*/  @!P3 BRA `(.L_x_66) ;  /* 0x000000000004b947 */ /* 0x000fea0003800000 */
[----:B------:R-:W-:Y:S01]  /*3860*/  BPT.TRAP 0x1 ;  /* 0x000000040000795c */ /* 0x000fe20000300000 */
.L_x_66:
[----:B-1----:R-:W-:Y:S01]  /*3870*/  LEA R4, R13, UR52, 0x3 ;  /* 0x000000340d047c11 */ /* 0x002fe2000f8e18ff */
[----:B------:R-:W-:Y:S01]  /*3880*/  BSSY B1, `(.L_x_67) ;  /* 0x0000004000017945 */ /* 0x000fe20003800000 */
[----:B------:R-:W-:-:S04]  /*3890*/  SHF.L.U32 R5, R91, 0x1f, RZ ;  /* 0x0000001f5b057819 */ /* 0x000fc800000006ff */
[----:B------:R-:W1:Y:S02]  /*38a0*/  SYNCS.PHASECHK.TRANS64.TRYWAIT P3, [R4+URZ+0x60], R5 ;  /* 0x00006005040075a7 */ /* 0x000e64000806017f */
[----:B-1----:R-:W-:Y:S05]  /*38b0*/  @!P3 BRA `(.L_x_68) ;  /* 0x0000004800acb947 */ /* 0x002fea0003800000 */
.L_x_175:
[----:B------:R-:W-:Y:S05]  /*38c0*/  BSYNC B1 ;  /* 0x0000000000017941 */ /* 0x000fea0003800000 */
.L_x_67:
[----:B------:R-:W-:Y:S05]  /*38d0*/  @P1 BRA `(.L_x_69) ;  /* 0x0000000000941947 */ /* 0x000fea0003800000 */
[----:B-1----:R-:W-:Y:S01]  /*38e0*/  IMAD R5, R13, 0x2000, R31 ;  /* 0x000020000d057824 */ /* 0x002fe200078e021f */
[----:B------:R-:W-:Y:S05]  /*38f0*/  WARPSYNC.ALL ;  /* 0x0000000000007948 */ /* 0x000fea0003800000 */
[----:B------:R-:W-:Y:S01]  /*3900*/  IMAD.IADD R32, R30, 0x1, R5 ;  /* 0x000000011e207824 */ /* 0x000fe200078e0205 */
[----:B------:R-:W1:Y:S05]  /*3910*/  LDSM.16.M88.4 R8, [R5+0x200] ;  /* 0x000200000508783b */ /* 0x000e6a0000000200 */
[----:B------:R-:W3:Y:S01]  /*3920*/  LDSM.16.M88.4 R32, [R32+0x200] ;  /* 0x000200002020783b */ /* 0x000ee20000000200 */
[C---:B-1----:R-:W-:Y:S01]  /*3930*/  SHF.L.U32 R25, R10.reuse, 0x10, RZ ;  /* 0x000000100a197819 */ /* 0x042fe200000006ff */
[----:B------:R-:W-:Y:S01]  /*3940*/  IMAD.U32 R21, R9, 0x10000, RZ ;  /* 0x0001000009157824 */ /* 0x000fe200078e00ff */
[----:B------:R-:W-:Y:S01]  /*3950*/  LOP3.LUT R27, R10, 0xffff0000, RZ, 0xc0, !PT ;  /* 0xffff00000a1b7812 */ /* 0x000fe200078ec0ff */
[----:B------:R-:W-:Y:S01]  /*3960*/  IMAD.U32 R29, R11, 0x10000, RZ ;  /* 0x000100000b1d7824 */ /* 0x000fe200078e00ff */
[----:B------:R-:W-:Y:S01]  /*3970*/  LOP3.LUT R7, R8, 0xffff0000, RZ, 0xc0, !PT ;  /* 0xffff000008077812 */ /* 0x000fe200078ec0ff */
[----:B---3--:R-:W-:Y:S01]  /*3980*/  IMAD.U32 R39, R33, 0x10000, RZ ;  /* 0x0001000021277824 */ /* 0x008fe200078e00ff */
[----:B------:R-:W-:Y:S01]  /*3990*/  LOP3.LUT R37, R32, 0xffff0000, RZ, 0xc0, !PT ;  /* 0xffff000020257812 */ /* 0x000fe200078ec0ff */
[----:B------:R-:W-:Y:S01]  /*39a0*/  IMAD.U32 R15, R8, 0x10000, RZ ;  /* 0x00010000080f7824 */ /* 0x000fe200078e00ff */
[----:B------:R-:W-:Y:S01]  /*39b0*/  LOP3.LUT R9, R9, 0xffff0000, RZ, 0xc0, !PT ;  /* 0xffff000009097812 */ /* 0x000fe200078ec0ff */
[----:B------:R-:W-:Y:S01]  /*39c0*/  IMAD.U32 R5, R32, 0x10000, RZ ;  /* 0x0001000020057824 */ /* 0x000fe200078e00ff */
[----:B------:R-:W-:Y:S01]  /*39d0*/  LOP3.LUT R11, R11, 0xffff0000, RZ, 0xc0, !PT ;  /* 0xffff00000b0b7812 */ /* 0x000fe200078ec0ff */
[C---:B------:R-:W-:Y:S01]  /*39e0*/  IMAD.U32 R97, R34.reuse, 0x10000, RZ ;  /* 0x0001000022617824 */ /* 0x040fe200078e00ff */
[----:B------:R-:W-:Y:S01]  /*39f0*/  LOP3.LUT R33, R33, 0xffff0000, RZ, 0xc0, !PT ;  /* 0xffff000021217812 */ /* 0x000fe200078ec0ff */
[----:B------:R-:W-:Y:S01]  /*3a00*/  IMAD.U32 R105, R35, 0x10000, RZ ;  /* 0x0001000023697824 */ /* 0x000fe200078e00ff */
[----:B------:R-:W-:Y:S01]  /*3a10*/  LOP3.LUT R99, R34, 0xffff0000, RZ, 0xc0, !PT ;  /* 0xffff000022637812 */ /* 0x000fe200078ec0ff */
[-C--:B------:R-:W-:Y:S01]  /*3a20*/  FMUL R24, R25, R98.reuse ;  /* 0x0000006219187220 */ /* 0x080fe20000400000 */
[----:B------:R-:W-:Y:S01]  /*3a30*/  LOP3.LUT R107, R35, 0xffff0000, RZ, 0xc0, !PT ;  /* 0xffff0000236b7812 */ /* 0x000fe200078ec0ff */
[-C--:B------:R-:W-:Y:S01]  /*3a40*/  FMUL R26, R29, R98.reuse ;  /* 0x000000621d1a7220 */ /* 0x080fe20000400000 */
        /* <DEDUP_REMOVED lines=13> */
[----:B------:R-:W-:-:S07]  /*3b20*/  FMUL R36, R107, R98 ;  /* 0x000000626b247220 */ /* 0x000fce0000400000 */
.L_x_69:
[----:B------:R-:W-:-:S07]  /*3b30*/  VIADD R13, R13, 0x1 ;  /* 0x000000010d0d7836 */ /* 0x000fce0000000000 */
.L_x_65:
[----:B------:R-:W-:Y:S05]  /*3b40*/  BSYNC B0 ;  /* 0x0000000000007941 */ /* 0x000fea0003800000 */
.L_x_64:
[C-C-:B------:R-:W-:Y:S01]  /*3b50*/  FFMA R42, R93.reuse, R42, R12.reuse ;  /* 0x0000002a5d2a7223 */ /* 0x140fe2000000000c */
[C---:B-1----:R-:W-:Y:S01]  /*3b60*/  FFMA R4, R93.reuse, R43, R12 ;  /* 0x0000002b5d047223 */ /* 0x042fe2000000000c */
[C-C-:B------:R-:W-:Y:S01]  /*3b70*/  FFMA R5, R93.reuse, R44, R14.reuse ;  /* 0x0000002c5d057223 */ /* 0x140fe2000000000e */
[C-C-:B------:R-:W-:Y:S01]  /*3b80*/  FFMA R6, R93.reuse, R45, R14.reuse ;  /* 0x0000002d5d067223 */ /* 0x140fe2000000000e */
[C-C-:B------:R-:W-:Y:S01]  /*3b90*/  FFMA R40, R93.reuse, R40, R14.reuse ;  /* 0x000000285d287223 */ /* 0x140fe2000000000e */
[----:B------:R-:W-:Y:S01]  /*3ba0*/  FFMA R41, R93, R41, R14 ;  /* 0x000000295d297223 */ /* 0x000fe2000000000e */
[----:B------:R-:W-:Y:S01]  /*3bb0*/  FADD R42, R21, R42 ;  /* 0x0000002a152a7221 */ /* 0x000fe20000000000 */
[----:B------:R-:W-:Y:S01]  /*3bc0*/  FADD R7, R23, R4 ;  /* 0x0000000417077221 */ /* 0x000fe20000000000 */
[----:B------:R-:W-:Y:S01]  /*3bd0*/  FADD R8, R24, R5 ;  /* 0x0000000518087221 */ /* 0x000fe20000000000 */
[----:B------:R-:W-:Y:S01]  /*3be0*/  FADD R9, R25, R6 ;  /* 0x0000000619097221 */ /* 0x000fe20000000000 */
[----:B------:R-:W-:Y:S01]  /*3bf0*/  FADD R40, R15, R40 ;  /* 0x000000280f287221 */ /* 0x000fe20000000000 */
[----:B------:R-:W-:Y:S01]  /*3c00*/  FADD R41, R20, R41 ;  /* 0x0000002914297221 */ /* 0x000fe20000000000 */
[----:B------:R-:W-:Y:S01]  /*3c10*/  F2FP.BF16.F32.PACK_AB R5, R7, R42 ;  /* 0x0000002a0705723e */ /* 0x000fe200000010ff */
[--C-:B------:R-:W-:Y:S01]  /*3c20*/  FFMA R7, R93, R46, R12.reuse ;  /* 0x0000002e5d077223 */ /* 0x100fe2000000000c */
[----:B------:R-:W-:Y:S01]  /*3c30*/  F2FP.BF16.F32.PACK_AB R6, R9, R8 ;  /* 0x000000080906723e */ /* 0x000fe200000010ff */
[C---:B------:R-:W-:Y:S01]  /*3c40*/  FFMA R8, R93.reuse, R47, R12 ;  /* 0x0000002f5d087223 */ /* 0x040fe2000000000c */
[C-C-:B------:R-:W-:Y:S01]  /*3c50*/  FFMA R9, R93.reuse, R48, R14.reuse ;  /* 0x000000305d097223 */ /* 0x140fe2000000000e */
[----:B------:R-:W-:Y:S01]  /*3c60*/  FFMA R10, R93, R49, R14 ;  /* 0x000000315d0a7223 */ /* 0x000fe2000000000e */
[----:B------:R-:W-:Y:S01]  /*3c70*/  F2FP.BF16.F32.PACK_AB R4, R41, R40 ;  /* 0x000000282904723e */ /* 0x000fe200000010ff */
[C-C-:B------:R-:W-:Y:S01]  /*3c80*/  FFMA R11, R93.reuse, R50, R12.reuse ;  /* 0x000000325d0b7223 */ /* 0x140fe2000000000c */
[C---:B------:R-:W-:Y:S01]  /*3c90*/  FFMA R38, R93.reuse, R51, R12 ;  /* 0x000000335d267223 */ /* 0x040fe2000000000c */
[C-C-:B------:R-:W-:Y:S01]  /*3ca0*/  FFMA R39, R93.reuse, R52, R14.reuse ;  /* 0x000000345d277223 */ /* 0x140fe2000000000e */
[C---:B------:R-:W-:Y:S01]  /*3cb0*/  FFMA R40, R93.reuse, R53, R14 ;  /* 0x000000355d287223 */ /* 0x040fe2000000000e */
        /* <DEDUP_REMOVED lines=13> */
[----:B------:R-:W-:Y:S05]  /*3d90*/  WARPSYNC.ALL ;  /* 0x0000000000007948 */ /* 0x000fea0003800000 */
[----:B------:R-:W-:Y:S01]  /*3da0*/  F2FP.BF16.F32.PACK_AB R8, R10, R9 ;  /* 0x000000090a08723e */ /* 0x000fe200000010ff */
[----:B------:R1:W-:Y:S01]  /*3db0*/  STSM.16.M88.4 [R31+0x2200], R4 ;  /* 0x002200041f007844 */ /* 0x0003e20000000200 */
[----:B------:R-:W-:Y:S01]  /*3dc0*/  F2FP.BF16.F32.PACK_AB R9, R38, R11 ;  /* 0x0000000b2609723e */ /* 0x000fe200000010ff */
[----:B------:R-:W-:Y:S01]  /*3dd0*/  BSSY B0, `(.L_x_70) ;  /* 0x0000016000007945 */ /* 0x000fe20003800000 */
[----:B------:R-:W-:-:S02]  /*3de0*/  F2FP.BF16.F32.PACK_AB R10, R40, R39 ;  /* 0x00000027280a723e */ /* 0x000fc400000010ff */
        /* <DEDUP_REMOVED lines=13> */
[----:B------:R-:W-:Y:S02]  /*3ec0*/  UIADD3 UR4, UR52, 0x2200, URZ ;  /* 0x0000220034047890 */ /* 0x000fe4000fffe03f */
[----:B------:R-:W-:Y:S01]  /*3ed0*/  UIADD3.X UR9, URZ, UR55, URZ, UP0, !UPT ;  /* 0x000000373f097290 */ /* 0x000fe200087fe43f */
[----:B------:R-:W-:Y:S01]  /*3ee0*/  UMOV UR6, UR46 ;  /* 0x0000002e00067c82 */ /* 0x000fe20008000000 */
[----:B------:R-:W-:-:S07]  /*3ef0*/  UMOV UR7, UR47 ;  /* 0x0000002f00077c82 */ /* 0x000fce0008000000 */
[----:B------:R3:W-:Y:S01]  /*3f00*/  UTMASTG.3D [UR4], [UR8] ;  /* 0x00000004080073b5 */ /* 0x0007e20008010000 */
[----:B------:R0:W-:Y:S01]  /*3f10*/  UTMACMDFLUSH ;  /* 0x00000000000079b7 */ /* 0x0001e20000000000 */
[----:B---3--:R-:W-:-:S04]  /*3f20*/  DEPBAR.LE SB0, 0x1 ;  /* 0x000080400000791a */ /* 0x008fc80000000000 */
.L_x_71:
[----:B------:R-:W-:Y:S05]  /*3f30*/  BSYNC B0 ;  /* 0x0000000000007941 */ /* 0x000fea0003800000 */
.L_x_70:
[----:B------:R-:W-:Y:S06]  /*3f40*/  BAR.SYNC.DEFER_BLOCKING 0x1, 0x100 ;  /* 0x0044000000007b1d */ /* 0x000fec0000010000 */
[----:B------:R-:W-:Y:S04]  /*3f50*/  BSSY B0, `(.L_x_72) ;  /* 0x0000009000007945 */ /* 0x000fe80003800000 */
[----:B------:R-:W-:Y:S05]  /*3f60*/  @!P0 BRA `(.L_x_73) ;  /* 0x00000000001c8947 */ /* 0x000fea0003800000 */
[----:B------:R-:W-:-:S13]  /*3f70*/  ISETP.NE.AND P3, PT, R101, 0x3, PT ;  /* 0x000000036500780c */ /* 0x000fda0003f65270 */
[----:B------:R-:W-:Y:S05]  /*3f80*/  @!P3 BRA `(.L_x_74) ;  /* 0x000000000004b947 */ /* 0x000fea0003800000 */
[----:B------:R-:W-:Y:S01]  /*3f90*/  BPT.TRAP 0x1 ;  /* 0x000000040000795c */ /* 0x000fe20000300000 */
.L_x_74:
[----:B------:R-:W-:-:S04]  /*3fa0*/  ULEA UR4, UR39, UR52, 0x3 ;  /* 0x0000003427047291 */ /* 0x000fc8000f8e183f */
[----:B------:R-:W-:-:S04]  /*3fb0*/  UIADD3 UR4, UR4, 0x80, URZ ;  /* 0x0000008004047890 */ /* 0x000fc8000fffe03f */
[----:B------:R-:W-:-:S09]  /*3fc0*/  UPRMT UR4, UR51, 0x654, UR4 ;  /* 0x0000065433047896 */ /* 0x000fd20008000004 */
[----:B------:R-:W-:Y:S03]  /*3fd0*/  SYNCS.ARRIVE.TRANS64.RED.A1T0 RZ, [UR4], RZ ;  /* 0x000000ffffff79a7 */ /* 0x000fe60008100404 */
.L_x_73:
[----:B------:R-:W-:Y:S05]  /*3fe0*/  BSYNC B0 ;  /* 0x0000000000007941 */ /* 0x000fea0003800000 */
.L_x_72:
[----:B------:R-:W-:Y:S01]  /*3ff0*/  UIADD3 UR39, UR39, 0x1, URZ ;  /* 0x0000000127277890 */ /* 0x000fe2000fffe03f */
[----:B------:R-:W-:Y:S01]  /*4000*/  BSSY B0, `(.L_x_75) ;  /* 0x0000039000007945 */ /* 0x000fe20003800000 */
[----:B-1----:R-:W-:Y:S02]  /*4010*/  IMAD.MOV.U32 R38, RZ, RZ, R91 ;  /* 0x000000ffff267224 */ /* 0x002fe400078e005b */
[----:B------:R-:W-:-:S04]  /*4020*/  UISETP.NE.AND UP0, UPT, UR39, 0x4, UPT ;  /* 0x000000042700788c */ /* 0x000fc8000bf05270 */
[----:B------:R-:W-:Y:S01]  /*4030*/  USEL UR39, UR39, URZ, UP0 ;  /* 0x0000003f27277287 */ /* 0x000fe20008000000 */
[----:B------:R-:W-:Y:S11]  /*4040*/  @!P0 BRA `(.L_x_76) ;  /* 0x0000000000d08947 */ /* 0x000ff60003800000 */
[----:B------:R-:W-:-:S13]  /*4050*/  ISETP.NE.AND P3, PT, R101, 0x3, PT ;  /* 0x000000036500780c */ /* 0x000fda0003f65270 */
[----:B------:R-:W-:Y:S05]  /*4060*/  @!P3 BRA `(.L_x_77) ;  /* 0x000000000004b947 */ /* 0x000fea0003800000 */
[----:B------:R-:W-:Y:S01]  /*4070*/  BPT.TRAP 0x1 ;  /* 0x000000040000795c */ /* 0x000fe20000300000 */
.L_x_77:
[C---:B------:R-:W-:Y:S01]  /*4080*/  LEA R4, R13.reuse, UR52, 0x3 ;  /* 0x000000340d047c11 */ /* 0x040fe2000f8e18ff */
[----:B------:R-:W-:Y:S01]  /*4090*/  VIADD R8, R13, 0x1 ;  /* 0x000000010d087836 */ /* 0x000fe20000000000 */
[----:B------:R-:W-:Y:S01]  /*40a0*/  SHF.L.U32 R5, R91, 0x1f, RZ ;  /* 0x0000001f5b057819 */ /* 0x000fe200000006ff */
[----:B------:R-:W-:Y:S03]  /*40b0*/  BSSY B1, `(.L_x_78) ;  /* 0x0000005000017945 */ /* 0x000fe60003800000 */
[----:B------:R-:W1:Y:S01]  /*40c0*/  SYNCS.PHASECHK.TRANS64.TRYWAIT P3, [R4+URZ+0x60], R5 ;  /* 0x00006005040075a7 */ /* 0x000e62000806017f */
[----:B------:R-:W-:-:S04]  /*40d0*/  ISETP.NE.AND P4, PT, R8, 0x4, PT ;  /* 0x000000040800780c */ /* 0x000fc80003f85270 */
[----:B------:R-:W-:Y:S01]  /*40e0*/  SEL R38, RZ, 0x1, P4 ;  /* 0x00000001ff267807 */ /* 0x000fe20002000000 */
[----:B-1----:R-:W-:Y:S08]  /*40f0*/  @!P3 BRA `(.L_x_79) ;  /* 0x0000004000b0b947 */ /* 0x002ff00003800000 */
.L_x_176:
[----:B------:R-:W-:Y:S05]  /*4100*/  BSYNC B1 ;  /* 0x0000000000017941 */ /* 0x000fea0003800000 */
.L_x_78:
[----:B------:R-:W-:Y:S05]  /*4110*/  @P1 BRA `(.L_x_80) ;  /* 0x0000000000941947 */ /* 0x000fea0003800000 */
[----:B------:R-:W-:Y:S01]  /*4120*/  IMAD R23, R13, 0x2000, R31 ;  /* 0x000020000d177824 */ /* 0x000fe200078e021f */
[----:B------:R-:W-:Y:S05]  /*4130*/  WARPSYNC.ALL ;  /* 0x0000000000007948 */ /* 0x000fea0003800000 */
[----:B------:R-:W-:Y:S01]  /*4140*/  IMAD.IADD R32, R30, 0x1, R23 ;  /* 0x000000011e207824 */ /* 0x000fe200078e0217 */
[----:B-1----:R-:W1:Y:S05]  /*4150*/  LDSM.16.M88.4 R4, [R23+0x200] ;  /* 0x000200001704783b */ /* 0x002e6a0000000200 */
[----:B------:R-:W3:Y:S01]  /*4160*/  LDSM.16.M88.4 R32, [R32+0x200] ;  /* 0x000200002020783b */ /* 0x000ee20000000200 */
[----:B-1----:R-:W-:Y:S01]  /*4170*/  IMAD.U32 R21, R5, 0x10000, RZ ;  /* 0x0001000005157824 */ /* 0x002fe200078e00ff */
[C---:B------:R-:W-:Y:S01]  /*4180*/  LOP3.LUT R9, R4.reuse, 0xffff0000, RZ, 0xc0, !PT ;  /* 0xffff000004097812 */ /* 0x040fe200078ec0ff */
[----:B------:R-:W-:Y:S01]  /*4190*/  IMAD.U32 R13, R7, 0x10000, RZ ;  /* 0x00010000070d7824 */ /* 0x000fe200078e00ff */
[----:B------:R-:W-:Y:S01]  /*41a0*/  LOP3.LUT R5, R5, 0xffff0000, RZ, 0xc0, !PT ;  /* 0xffff000005057812 */ /* 0x000fe200078ec0ff */
[----:B------:R-:W-:Y:S01]  /*41b0*/  IMAD.U32 R15, R4, 0x10000, RZ ;  /* 0x00010000040f7824 */ /* 0x000fe200078e00ff */
[C---:B---3--:R-:W-:Y:S01]  /*41c0*/  LOP3.LUT R37, R32.reuse, 0xffff0000, RZ, 0xc0, !PT ;  /* 0xffff000020257812 */ /* 0x048fe200078ec0ff */
[----:B------:R-:W-:Y:S01]  /*41d0*/  IMAD.U32 R29, R32, 0x10000, RZ ;  /* 0x00010000201d7824 */ /* 0x000fe200078e00ff */
[C---:B------:R-:W-:Y:S01]  /*41e0*/  LOP3.LUT R25, R6.reuse, 0xffff0000, RZ, 0xc0, !PT ;  /* 0xffff000006197812 */ /* 0x040fe200078ec0ff */
[----:B------:R-:W-:Y:S01]  /*41f0*/  IMAD.U32 R39, R33, 0x10000, RZ ;  /* 0x0001000021277824 */ /* 0x000fe200078e00ff */
[----:B------:R-:W-:Y:S01]  /*4200*/  LOP3.LUT R7, R7, 0xffff0000, RZ, 0xc0, !PT ;  /* 0xffff000007077812 */ /* 0x000fe200078ec0ff */
[----:B------:R-:W-:Y:S01]  /*4210*/  IMAD.U32 R11, R6, 0x10000, RZ ;  /* 0x00010000060b7824 */ /* 0x000fe200078e00ff */
[----:B------:R-:W-:Y:S01]  /*4220*/  LOP3.LUT R33, R33, 0xffff0000, RZ, 0xc0, !PT ;  /* 0xffff000021217812 */ /* 0x000fe200078ec0ff */
[C---:B------:R-:W-:Y:S01]  /*4230*/  IMAD.U32 R41, R34.reuse, 0x10000, RZ ;  /* 0x0001000022297824 */ /* 0x040fe200078e00ff */
[----:B------:R-:W-:Y:S01]  /*4240*/  LOP3.LUT R43, R34, 0xffff0000, RZ, 0xc0, !PT ;  /* 0xffff0000222b7812 */ /* 0x000fe200078ec0ff */
[C---:B------:R-:W-:Y:S01]  /*4250*/  IMAD.U32 R45, R35.reuse, 0x10000, RZ ;  /* 0x00010000232d7824 */ /* 0x040fe200078e00ff */
        /* <DEDUP_REMOVED lines=17> */
.L_x_80:
[----:B------:R-:W-:Y:S02]  /*4370*/  LOP3.LUT R38, R91, R38, RZ, 0x3c, !PT ;  /* 0x000000265b267212 */ /* 0x000fe400078e3cff */
[----:B------:R-:W-:-:S07]  /*4380*/  SEL R13, R8, RZ, P4 ;  /* 0x000000ff080d7207 */ /* 0x000fce0002000000 */
.L_x_76:
[----:B------:R-:W-:Y:S05]  /*4390*/  BSYNC B0 ;  /* 0x0000000000007941 */ /* 0x000fea0003800000 */
.L_x_75:
[C-C-:B------:R-:W-:Y:S01]  /*43a0*/  FFMA R58, R93.reuse, R58, R12.reuse ;  /* 0x0000003a5d3a7223 */ /* 0x140fe2000000000c */
[C---:B-1----:R-:W-:Y:S01]  /*43b0*/  FFMA R4, R93.reuse, R59, R12 ;  /* 0x0000003b5d047223 */ /* 0x042fe2000000000c */
[C-C-:B------:R-:W-:Y:S01]  /*43c0*/  FFMA R5, R93.reuse, R60, R14.reuse ;  /* 0x0000003c5d057223 */ /* 0x140fe2000000000e */
[----:B------:R-:W-:Y:S01]  /*43d0*/  FFMA R6, R93, R61, R14 ;  /* 0x0000003d5d067223 */ /* 0x000fe2000000000e */
[----:B------:R-:W-:Y:S01]  /*43e0*/  FADD R58, R21, R58 ;  /* 0x0000003a153a7221 */ /* 0x000fe20000000000 */
[----:B------:R-:W-:Y:S01]  /*43f0*/  FADD R7, R23, R4 ;  /* 0x0000000417077221 */ /* 0x000fe20000000000 */
[----:B------:R-:W-:Y:S01]  /*4400*/  FADD R8, R24, R5 ;  /* 0x0000000518087221 */ /* 0x000fe20000000000 */
[----:B------:R-:W-:Y:S01]  /*4410*/  FADD R9, R25, R6 ;  /* 0x0000000619097221 */ /* 0x000fe20000000000 */
[C-C-:B------:R-:W-:Y:S01]  /*4420*/  FFMA R10, R93.reuse, R65, R14.reuse ;  /* 0x000000415d0a7223 */ /* 0x140fe2000000000e */
[----:B------:R-:W-:Y:S01]  /*4430*/  FFMA R56, R93, R56, R14 ;  /* 0x000000385d387223 */ /* 0x000fe2000000000e */
[----:B------:R-:W-:Y:S01]  /*4440*/  F2FP.BF16.F32.PACK_AB R5, R7, R58 ;  /* 0x0000003a0705723e */ /* 0x000fe200000010ff */
[--C-:B------:R-:W-:Y:S01]  /*4450*/  FFMA R7, R93, R62, R12.reuse ;  /* 0x0000003e5d077223 */ /* 0x100fe2000000000c */
[----:B------:R-:W-:Y:S01]  /*4460*/  F2FP.BF16.F32.PACK_AB R6, R9, R8 ;  /* 0x000000080906723e */ /* 0x000fe200000010ff */
[C---:B------:R-:W-:Y:S01]  /*4470*/  FFMA R8, R93.reuse, R63, R12 ;  /* 0x0000003f5d087223 */ /* 0x040fe2000000000c */
[C-C-:B------:R-:W-:Y:S01]  /*4480*/  FFMA R9, R93.reuse, R64, R14.reuse ;  /* 0x000000405d097223 */ /* 0x140fe2000000000e */
[C---:B------:R-:W-:Y:S01]  /*4490*/  FFMA R57, R93.reuse, R57, R14 ;  /* 0x000000395d397223 */ /* 0x040fe2000000000e */
        /* <DEDUP_REMOVED lines=21> */
[----:B------:R-:W-:Y:S01]  /*45f0*/  BSSY B0, `(.L_x_81) ;  /* 0x0000019000007945 */ /* 0x000fe20003800000 */
[----:B------:R-:W-:-:S02]  /*4600*/  F2FP.BF16.F32.PACK_AB R4, R57, R56 ;  /* 0x000000383904723e */ /* 0x000fc400000010ff */
[----:B------:R-:W-:Y:S02]  /*4610*/  F2FP.BF16.F32.PACK_AB R9, R40, R11 ;  /* 0x0000000b2809723e */ /* 0x000fe400000010ff */
        /* <DEDUP_REMOVED lines=22> */
.L_x_82:
[----:B------:R-:W-:Y:S05]  /*4780*/  BSYNC B0 ;  /* 0x0000000000007941 */ /* 0x000fea0003800000 */
.L_x_81:
[----:B------:R-:W-:Y:S06]  /*4790*/  BAR.SYNC.DEFER_BLOCKING 0x1, 0x100 ;  /* 0x0044000000007b1d */ /* 0x000fec0000010000 */
[----:B------:R-:W-:Y:S04]  /*47a0*/  BSSY B0, `(.L_x_83) ;  /* 0x0000009000007945 */ /* 0x000fe80003800000 */
[----:B------:R-:W-:Y:S05]  /*47b0*/  @!P0 BRA `(.L_x_84) ;  /* 0x00000000001c8947 */ /* 0x000fea0003800000 */
[----:B------:R-:W-:-:S13]  /*47c0*/  ISETP.NE.AND P3, PT, R101, 0x3, PT ;  /* 0x000000036500780c */ /* 0x000fda0003f65270 */
[----:B------:R-:W-:Y:S05]  /*47d0*/  @!P3 BRA `(.L_x_85) ;  /* 0x000000000004b947 */ /* 0x000fea0003800000 */
[----:B------:R-:W-:Y:S01]  /*47e0*/  BPT.TRAP 0x1 ;  /* 0x000000040000795c */ /* 0x000fe20000300000 */
.L_x_85:
[----:B------:R-:W-:-:S04]  /*47f0*/  ULEA UR4, UR39, UR52, 0x3 ;  /* 0x0000003427047291 */ /* 0x000fc8000f8e183f */
[----:B------:R-:W-:-:S04]  /*4800*/  UIADD3 UR4, UR4, 0x80, URZ ;  /* 0x0000008004047890 */ /* 0x000fc8000fffe03f */
[----:B------:R-:W-:-:S09]  /*4810*/  UPRMT UR4, UR51, 0x654, UR4 ;  /* 0x0000065433047896 */ /* 0x000fd20008000004 */
[----:B------:R-:W-:Y:S03]  /*4820*/  SYNCS.ARRIVE.TRANS64.RED.A1T0 RZ, [UR4], RZ ;  /* 0x000000ffffff79a7 */ /* 0x000fe60008100404 */
.L_x_84:
[----:B------:R-:W-:Y:S05]  /*4830*/  BSYNC B0 ;  /* 0x0000000000007941 */ /* 0x000fea0003800000 */
.L_x_83:
[----:B------:R-:W-:Y:S01]  /*4840*/  UIADD3 UR4, UR39, 0x1, URZ ;  /* 0x0000000127047890 */ /* 0x000fe2000fffe03f */
[----:B------:R-:W-:Y:S03]  /*4850*/  BSSY B0, `(.L_x_86) ;  /* 0x0000033000007945 */ /* 0x000fe60003800000 */
[----:B------:R-:W-:-:S04]  /*4860*/  UISETP.NE.AND UP0, UPT, UR4, 0x4, UPT ;  /* 0x000000040400788c */ /* 0x000fc8000bf05270 */
[----:B------:R-:W-:Y:S01]  /*4870*/  USEL UR39, UR4, URZ, UP0 ;  /* 0x0000003f04277287 */ /* 0x000fe20008000000 */
[----:B------:R-:W-:Y:S11]  /*4880*/  @!P0 BRA `(.L_x_87) ;  /* 0x0000000000bc8947 */ /* 0x000ff60003800000 */
[----:B------:R-:W-:-:S13]  /*4890*/  ISETP.NE.AND P3, PT, R101, 0x3, PT ;  /* 0x000000036500780c */ /* 0x000fda0003f65270 */
[----:B------:R-:W-:Y:S05]  /*48a0*/  @!P3 BRA `(.L_x_88) ;  /* 0x000000000004b947 */ /* 0x000fea0003800000 */
[----:B------:R-:W-:Y:S01]  /*48b0*/  BPT.TRAP 0x1 ;  /* 0x000000040000795c */ /* 0x000fe20000300000 */
.L_x_88:
[----:B-1----:R-:W-:Y:S01]  /*48c0*/  SHF.L.U32 R4, R38, 0x1f, RZ ;  /* 0x0000001f26047819 */ /* 0x002fe200000006ff */
[----:B------:R-:W-:Y:S01]  /*48d0*/  BSSY B1, `(.L_x_89) ;  /* 0x0000004000017945 */ /* 0x000fe20003800000 */
[----:B------:R-:W-:-:S04]  /*48e0*/  LEA R5, R13, UR52, 0x3 ;  /* 0x000000340d057c11 */ /* 0x000fc8000f8e18ff */
[----:B------:R-:W1:Y:S02]  /*48f0*/  SYNCS.PHASECHK.TRANS64.TRYWAIT P3, [R5+URZ+0x60], R4 ;  /* 0x00006004050075a7 */ /* 0x000e64000806017f */
[----:B-1----:R-:W-:Y:S05]  /*4900*/  @!P3 BRA `(.L_x_90) ;  /* 0x0000003800c0b947 */ /* 0x002fea0003800000 */
.L_x_177:
[----:B------:R-:W-:Y:S05]  /*4910*/  BSYNC B1 ;  /* 0x0000000000017941 */ /* 0x000fea0003800000 */
.L_x_89:
[----:B------:R-:W-:Y:S05]  /*4920*/  @P1 BRA `(.L_x_87) ;  /* 0x0000000000941947 */ /* 0x000fea0003800000 */
[----:B------:R-:W-:Y:S01]  /*4930*/  IMAD R13, R13, 0x2000, R31 ;  /* 0x000020000d0d7824 */ /* 0x000fe200078e021f */
[----:B------:R-:W-:Y:S05]  /*4940*/  WARPSYNC.ALL ;  /* 0x0000000000007948 */ /* 0x000fea0003800000 */
[----:B------:R-:W-:Y:S01]  /*4950*/  IADD3 R8, R30, R13, RZ ;  /* 0x0000000d1e087210 */ /* 0x000fe20007ffe0ff */
[----:B-1----:R-:W1:Y:S05]  /*4960*/  LDSM.16.M88.4 R4, [R13+0x200] ;  /* 0x000200000d04783b */ /* 0x002e6a0000000200 */
[----:B------:R-:W3:Y:S01]  /*4970*/  LDSM.16.M88.4 R8, [R8+0x200] ;  /* 0x000200000808783b */ /* 0x000ee20000000200 */
[C---:B-1----:R-:W-:Y:S01]  /*4980*/  IMAD.U32 R21, R5.reuse, 0x10000, RZ ;  /* 0x0001000005157824 */ /* 0x042fe200078e00ff */
[----:B------:R-:W-:Y:S01]  /*4990*/  LOP3.LUT R5, R5, 0xffff0000, RZ, 0xc0, !PT ;  /* 0xffff000005057812 */ /* 0x000fe200078ec0ff */
[----:B------:R-:W-:Y:S01]  /*49a0*/  IMAD.U32 R13, R7, 0x10000, RZ ;  /* 0x00010000070d7824 */ /* 0x000fe200078e00ff */
[----:B------:R-:W-:Y:S01]  /*49b0*/  LOP3.LUT R25, R6, 0xffff0000, RZ, 0xc0, !PT ;  /* 0xffff000006197812 */ /* 0x000fe200078ec0ff */
[----:B------:R-:W-:Y:S01]  /*49c0*/  IMAD.U32 R15, R4, 0x10000, RZ ;  /* 0x00010000040f7824 */ /* 0x000fe200078e00ff */
[C---:B---3--:R-:W-:Y:S01]  /*49d0*/  LOP3.LUT R33, R8.reuse, 0xffff0000, RZ, 0xc0, !PT ;  /* 0xffff000008217812 */ /* 0x048fe200078ec0ff */
[----:B------:R-:W-:Y:S01]  /*49e0*/  IMAD.U32 R29, R8, 0x10000, RZ ;  /* 0x00010000081d7824 */ /* 0x000fe200078e00ff */
[C---:B------:R-:W-:Y:S01]  /*49f0*/  LOP3.LUT R39, R9.reuse, 0xffff0000, RZ, 0xc0, !PT ;  /* 0xffff000009277812 */ /* 0x040fe200078ec0ff */
[----:B------:R-:W-:Y:S01]  /*4a00*/  IMAD.U32 R37, R9, 0x10000, RZ ;  /* 0x0001000009257824 */ /* 0x000fe200078e00ff */
[C---:B------:R-:W-:Y:S01]  /*4a10*/  LOP3.LUT R45, R11.reuse, 0xffff0000, RZ, 0xc0, !PT ;  /* 0xffff00000b2d7812 */ /* 0x040fe200078ec0ff */
[----:B------:R-:W-:Y:S01]  /*4a20*/  IMAD.U32 R35, R11, 0x10000, RZ ;  /* 0x000100000b237824 */ /* 0x000fe200078e00ff */
[C---:B------:R-:W-:Y:S01]  /*4a30*/  LOP3.LUT R43, R10.reuse, 0xffff0000, RZ, 0xc0, !PT ;  /* 0xffff00000a2b7812 */ /* 0x040fe200078ec0ff */
[----:B------:R-:W-:Y:S01]  /*4a40*/  IMAD.U32 R41, R10, 0x10000, RZ ;  /* 0x000100000a297824 */ /* 0x000fe200078e00ff */
[----:B------:R-:W-:Y:S01]  /*4a50*/  LOP3.LUT R9, R4, 0xffff0000, RZ, 0xc0, !PT ;  /* 0xffff000004097812 */ /* 0x000fe200078ec0ff */
[----:B------:R-:W-:Y:S01]  /*4a60*/  IMAD.U32 R11, R6, 0x10000, RZ ;  /* 0x00010000060b7824 */ /* 0x000fe200078e00ff */
        /* <DEDUP_REMOVED lines=17> */
.L_x_87:
[----:B------:R-:W-:Y:S05]  /*4b80*/  BSYNC B0 ;  /* 0x0000000000007941 */ /* 0x000fea0003800000 */
.L_x_86:
[C-C-:B------:R-:W-:Y:S01]  /*4b90*/  FFMA R72, R93.reuse, R72, R14.reuse ;  /* 0x000000485d487223 */ /* 0x140fe2000000000e */
[C---:B------:R-:W-:Y:S01]  /*4ba0*/  FFMA R73, R93.reuse, R73, R14 ;  /* 0x000000495d497223 */ /* 0x040fe2000000000e */
[C-C-:B------:R-:W-:Y:S01]  /*4bb0*/  FFMA R74, R93.reuse, R74, R12.reuse ;  /* 0x0000004a5d4a7223 */ /* 0x140fe2000000000c */
[C---:B-1----:R-:W-:Y:S01]  /*4bc0*/  FFMA R4, R93.reuse, R75, R12 ;  /* 0x0000004b5d047223 */ /* 0x042fe2000000000c */
[C-C-:B------:R-:W-:Y:S01]  /*4bd0*/  FFMA R5, R93.reuse, R76, R14.reuse ;  /* 0x0000004c5d057223 */ /* 0x140fe2000000000e */
[C-C-:B------:R-:W-:Y:S01]  /*4be0*/  FFMA R6, R93.reuse, R77, R14.reuse ;  /* 0x0000004d5d067223 */ /* 0x140fe2000000000e */
[C-C-:B------:R-:W-:Y:S01]  /*4bf0*/  FFMA R9, R93.reuse, R80, R14.reuse ;  /* 0x000000505d097223 */ /* 0x140fe2000000000e */
[C-C-:B------:R-:W-:Y:S01]  /*4c00*/  FFMA R10, R93.reuse, R81, R14.reuse ;  /* 0x000000515d0a7223 */ /* 0x140fe2000000000e */
[C-C-:B------:R-:W-:Y:S01]  /*4c10*/  FFMA R13, R93.reuse, R84, R14.reuse ;  /* 0x000000545d0d7223 */ /* 0x140fe2000000000e */
[C---:B------:R-:W-:Y:S01]  /*4c20*/  FFMA R38, R93.reuse, R85, R14 ;  /* 0x000000555d267223 */ /* 0x040fe2000000000e */
[C-C-:B------:R-:W-:Y:S01]  /*4c30*/  FFMA R7, R93.reuse, R78, R12.reuse ;  /* 0x0000004e5d077223 */ /* 0x140fe2000000000c */
[C-C-:B------:R-:W-:Y:S01]  /*4c40*/  FFMA R8, R93.reuse, R79, R12.reuse ;  /* 0x0000004f5d087223 */ /* 0x140fe2000000000c */
        /* <DEDUP_REMOVED lines=26> */
[----:B------:R-:W-:Y:S02]  /*4df0*/  F2FP.BF16.F32.PACK_AB R36, R10, R9 ;  /* 0x000000090a24723e */ /* 0x000fe400000010ff */
[----:B------:R-:W-:Y:S01]  /*4e00*/  F2FP.BF16.F32.PACK_AB R37, R14, R11 ;  /* 0x0000000b0e25723e */ /* 0x000fe200000010ff */
[----:B------:R1:W-:Y:S01]  /*4e10*/  STSM.16.M88.4 [R31+0x6200], R72 ;  /* 0x006200481f007844 */ /* 0x0003e20000000200 */
[----:B------:R-:W-:Y:S02]  /*4e20*/  F2FP.BF16.F32.PACK_AB R38, R38, R13 ;  /* 0x0000000d2626723e */ /* 0x000fe400000010ff */
        /* <DEDUP_REMOVED lines=20> */
.L_x_92:
[----:B------:R-:W-:Y:S05]  /*4f70*/  BSYNC B0 ;  /* 0x0000000000007941 */ /* 0x000fea0003800000 */
.L_x_91:
[----:B------:R-:W-:Y:S06]  /*4f80*/  BAR.SYNC.DEFER_BLOCKING 0x1, 0x100 ;  /* 0x0044000000007b1d */ /* 0x000fec0000010000 */
[----:B------:R-:W-:Y:S04]  /*4f90*/  BSSY B0, `(.L_x_93) ;  /* 0x0000009000007945 */ /* 0x000fe80003800000 */
[----:B------:R-:W-:Y:S05]  /*4fa0*/  @!P0 BRA `(.L_x_94) ;  /* 0x00000000001c8947 */ /* 0x000fea0003800000 */
[----:B------:R-:W-:-:S13]  /*4fb0*/  ISETP.NE.AND P0, PT, R101, 0x3, PT ;  /* 0x000000036500780c */ /* 0x000fda0003f05270 */
[----:B------:R-:W-:Y:S05]  /*4fc0*/  @!P0 BRA `(.L_x_95) ;  /* 0x0000000000048947 */ /* 0x000fea0003800000 */
[----:B------:R-:W-:Y:S01]  /*4fd0*/  BPT.TRAP 0x1 ;  /* 0x000000040000795c */ /* 0x000fe20000300000 */
.L_x_95:
[----:B------:R-:W-:-:S04]  /*4fe0*/  ULEA UR4, UR39, UR52, 0x3 ;  /* 0x0000003427047291 */ /* 0x000fc8000f8e183f */
[----:B------:R-:W-:-:S04]  /*4ff0*/  UIADD3 UR4, UR4, 0x80, URZ ;  /* 0x0000008004047890 */ /* 0x000fc8000fffe03f */
[----:B------:R-:W-:-:S09]  /*5000*/  UPRMT UR4, UR51, 0x654, UR4 ;  /* 0x0000065433047896 */ /* 0x000fd20008000004 */
[----:B------:R-:W-:Y:S03]  /*5010*/  SYNCS.ARRIVE.TRANS64.RED.A1T0 RZ, [UR4], RZ ;  /* 0x000000ffffff79a7 */ /* 0x000fe60008100404 */
.L_x_94:
[----:B------:R-:W-:Y:S05]  /*5020*/  BSYNC B0 ;  /* 0x0000000000007941 */ /* 0x000fea0003800000 */
.L_x_93:
[----:B------:R-:W-:Y:S01]  /*5030*/  IADD3 R16, P0, R16, UR40, RZ ;  /* 0x0000002810107c10 */ /* 0x000fe2000ff1e0ff */
[----:B------:R-:W-:Y:S01]  /*5040*/  ULDC.64 UR4, c[0x0][0x8f8] ;  /* 0x00023e0000047ab9 */ /* 0x000fe20000000a00 */
[----:B------:R-:W-:Y:S01]  /*5050*/  UIADD3 UR39, UR39, 0x1, URZ ;  /* 0x0000000127277890 */ /* 0x000fe2000fffe03f */
[----:B------:R-:W-:Y:S01]  /*5060*/  PRMT R4, RZ, 0x7610, R4 ;  /* 0x00007610ff047816 */ /* 0x000fe20000000004 */
[----:B------:R-:W-:Y:S01]  /*5070*/  UMOV UR47, 0xffffffff ;  /* 0xffffffff002f7882 */ /* 0x000fe20000000000 */
[----:B------:R-:W-:Y:S01]  /*5080*/  IADD3.X R17, R17, UR38, RZ, P0, !PT ;  /* 0x0000002611117c10 */ /* 0x000fe200087fe4ff */
[----:B------:R-:W-:Y:S01]  /*5090*/  UISETP.NE.AND UP0, UPT, UR39, 0x4, UPT ;  /* 0x000000042700788c */ /* 0x000fe2000bf05270 */
[----:B------:R-:W-:Y:S01]  /*50a0*/  ISETP.GE.U32.AND P0, PT, R16, UR4, PT ;  /* 0x0000000410007c0c */ /* 0x000fe2000bf06070 */
[----:B------:R-:W-:Y:S02]  /*50b0*/  IMAD.MOV.U32 R97, RZ, RZ, -0x1 ;  /* 0xffffffffff617424 */ /* 0x000fe400078e00ff */
[----:B------:R-:W-:Y:S01]  /*50c0*/  USEL UR39, UR39, URZ, UP0 ;  /* 0x0000003f27277287 */ /* 0x000fe20008000000 */
[----:B------:R-:W-:Y:S01]  /*50d0*/  ISETP.GE.U32.AND.EX P0, PT, R17, UR5, PT, P0 ;  /* 0x0000000511007c0c */ /* 0x000fe2000bf06100 */
[----:B------:R-:W-:-:S12]  /*50e0*/  IMAD.MOV.U32 R99, RZ, RZ, -0x1 ;  /* 0xffffffffff637424 */ /* 0x000fd800078e00ff */
[----:B------:R-:W-:Y:S05]  /*50f0*/  @P0 BRA `(.L_x_96) ;  /* 0x0000000400640947 */ /* 0x000fea0003800000 */
[----:B------:R-:W3:Y:S01]  /*5100*/  LDC.64 R10, c[0x0][0x8d0] ;  /* 0x00023400ff0a7b82 */ /* 0x000ee20000000a00 */
[----:B------:R-:W4:Y:S01]  /*5110*/  S2R R23, SR_CTAID.X ;  /* 0x0000000000177919 */ /* 0x000f220000002500 */
[----:B------:R-:W-:Y:S02]  /*5120*/  IMAD.MOV.U32 R8, RZ, RZ, R16 ;  /* 0x000000ffff087224 */ /* 0x000fe400078e0010 */
[----:B------:R-:W-:-:S04]  /*5130*/  IMAD.MOV.U32 R9, RZ, RZ, R17 ;  /* 0x000000ffff097224 */ /* 0x000fc800078e0011 */
[----:B------:R-:W1:Y:S08]  /*5140*/  LDC R12, c[0x0][0x8d8] ;  /* 0x00023600ff0c7b82 */ /* 0x000e700000000800 */
[----:B------:R-:W1:Y:S01]  /*5150*/  LDC.64 R20, c[0x0][0x8c8] ;  /* 0x00023200ff147b82 */ /* 0x000e620000000a00 */
[----:B---3--:R-:W-:-:S04]  /*5160*/  ISETP.NE.U32.AND P0, PT, R10, RZ, PT ;  /* 0x000000ff0a00720c */ /* 0x008fc80003f05070 */
[----:B------:R-:W-:-:S13]  /*5170*/  ISETP.NE.AND.EX P0, PT, R11, RZ, PT, P0 ;  /* 0x000000ff0b00720c */ /* 0x000fda0003f05300 */
[----:B-1--4-:R-:W-:Y:S05]  /*5180*/  @!P0 BRA `(.L_x_97) ;  /* 0x0000000000288947 */ /* 0x012fea0003800000 */
        /* <DEDUP_REMOVED lines=10> */
.L_x_97:
[----:B------:R-:W1:Y:S01]  /*5230*/  S2R R24, SR_CTAID.Y ;  /* 0x0000000000187919 */ /* 0x000e620000002600 */
[-CC-:B------:R-:W-:Y:S01]  /*5240*/  SHF.R.U64 R31, R8, R12.reuse, R9.reuse ;  /* 0x0000000c081f7219 */ /* 0x180fe20000001209 */
[----:B------:R-:W3:Y:S01]  /*5250*/  LDC.64 R14, c[0x0][0x8e8] ;  /* 0x00023a00ff0e7b82 */ /* 0x000ee20000000a00 */
[----:B------:R-:W-:Y:S01]  /*5260*/  SHF.R.U32.HI R4, RZ, R12, R9 ;  /* 0x0000000cff047219 */ /* 0x000fe20000011609 */
[----:B------:R-:W-:Y:S01]  /*5270*/  ULDC UR4, c[0x0][0x150] ;  /* 0x0000540000047ab9 */ /* 0x000fe20000000800 */
[----:B------:R-:W-:Y:S01]  /*5280*/  IADD3 R7, P0, RZ, -R31, RZ ;  /* 0x8000001fff077210 */ /* 0x000fe20007f1e0ff */
[----:B------:R-:W-:Y:S01]  /*5290*/  IMAD.MOV.U32 R11, RZ, RZ, -0x1 ;  /* 0xffffffffff0b7424 */ /* 0x000fe200078e00ff */
[----:B------:R-:W-:-:S03]  /*52a0*/  I2FP.F32.U32 R9, R23 ;  /* 0x0000001700097245 */ /* 0x000fc60000201000 */
[----:B------:R-:W4:Y:S01]  /*52b0*/  LDC R8, c[0x0][0x8c0] ;  /* 0x00023000ff087b82 */ /* 0x000f220000000800 */
[----:B------:R-:W-:Y:S02]  /*52c0*/  IMAD.X R5, RZ, RZ, ~R4, P0 ;  /* 0x000000ffff057224 */ /* 0x000fe400000e0e04 */
[----:B------:R-:W-:Y:S01]  /*52d0*/  FMUL R9, R9, UR4 ;  /* 0x0000000409097c20 */ /* 0x000fe20008400000 */
[----:B------:R-:W-:Y:S01]  /*52e0*/  ULDC UR4, c[0x0][0x154] ;  /* 0x0000550000047ab9 */ /* 0x000fe20000000800 */
[-C--:B------:R-:W-:Y:S02]  /*52f0*/  IMAD R6, R5, R20.reuse, RZ ;  /* 0x0000001405067224 */ /* 0x080fe400078e02ff */
[C---:B------:R-:W-:Y:S01]  /*5300*/  IMAD.WIDE.U32 R4, R7.reuse, R20, R16 ;  /* 0x0000001407047225 */ /* 0x040fe200078e0010 */
[----:B------:R-:W5:Y:S01]  /*5310*/  LDC R28, c[0x0][0x900] ;  /* 0x00024000ff1c7b82 */ /* 0x000f620000000800 */
[----:B------:R-:W2:Y:S02]  /*5320*/  F2I.U32.TRUNC.NTZ R9, R9 ;  /* 0x0000000900097305 */ /* 0x000ea4000020f000 */
[----:B------:R-:W-:-:S04]  /*5330*/  IMAD R7, R7, R21, R6 ;  /* 0x0000001507077224 */ /* 0x000fc800078e0206 */
[----:B------:R-:W-:Y:S01]  /*5340*/  IMAD.IADD R5, R5, 0x1, R7 ;  /* 0x0000000105057824 */ /* 0x000fe200078e0207 */
[----:B------:R-:W5:Y:S01]  /*5350*/  LDC R20, c[0x0][0x8b0] ;  /* 0x00022c00ff147b82 */ /* 0x000f620000000800 */
[----:B---3--:R-:W-:-:S04]  /*5360*/  ISETP.NE.U32.AND P0, PT, R14, RZ, PT ;  /* 0x000000ff0e00720c */ /* 0x008fc80003f05070 */
[----:B------:R-:W-:-:S03]  /*5370*/  ISETP.NE.AND.EX P0, PT, R15, RZ, PT, P0 ;  /* 0x000000ff0f00720c */ /* 0x000fc60003f05300 */
[----:B------:R-:W3:Y:S01]  /*5380*/  LDC R6, c[0x0][0x144] ;  /* 0x00005100ff067b82 */ /* 0x000ee20000000800 */
[----:B----4-:R-:W-:Y:S01]  /*5390*/  SHF.R.U64 R12, R4, R8, R5 ;  /* 0x00000008040c7219 */ /* 0x010fe20000001205 */
[----:B--2---:R-:W-:Y:S01]  /*53a0*/  IMAD.MOV R9, RZ, RZ, -R9 ;  /* 0x000000ffff097224 */ /* 0x004fe200078e0a09 */
[----:B-1----:R-:W-:Y:S02]  /*53b0*/  I2FP.F32.U32 R4, R24 ;  /* 0x0000001800047245 */ /* 0x002fe40000201000 */
[----:B------:R-:W-:-:S03]  /*53c0*/  SHF.R.U32.HI R5, RZ, R8, R5 ;  /* 0x00000008ff057219 */ /* 0x000fc60000011605 */
[----:B------:R-:W1:Y:S01]  /*53d0*/  LDC R21, c[0x0][0x148] ;  /* 0x00005200ff157b82 */ /* 0x000e620000000800 */
[----:B------:R-:W-:Y:S01]  /*53e0*/  FMUL R7, R4, UR4 ;  /* 0x0000000404077c20 */ /* 0x000fe20008400000 */
[-C--:B-----5:R-:W-:Y:S02]  /*53f0*/  SHF.L.U32 R11, R11, R28.reuse, RZ ;  /* 0x0000001c0b0b7219 */ /* 0x0a0fe400000006ff */
[----:B------:R-:W-:-:S04]  /*5400*/  SHF.L.U32 R97, R3, R28, RZ ;  /* 0x0000001c03617219 */ /* 0x000fc800000006ff */
[----:B------:R-:W2:Y:S01]  /*5410*/  LDC R25, c[0x0][0x8a8] ;  /* 0x00022a00ff197b82 */ /* 0x000ea20000000800 */
[-CC-:B------:R-:W-:Y:S02]  /*5420*/  SHF.R.U64 R10, R12, R20.reuse, R5.reuse ;  /* 0x000000140c0a7219 */ /* 0x180fe40000001205 */
[----:B------:R-:W-:Y:S02]  /*5430*/  SHF.R.U32.HI R5, RZ, R20, R5 ;  /* 0x00000014ff057219 */ /* 0x000fe40000011605 */
[----:B------:R4:W1:Y:S02]  /*5440*/  F2I.U32.TRUNC.NTZ R20, R7 ;  /* 0x0000000700147305 */ /* 0x000864000020f000 */
[-C--:B------:R-:W-:Y:S01]  /*5450*/  SHF.R.U64 R13, R10, R28.reuse, R5 ;  /* 0x0000001c0a0d7219 */ /* 0x080fe20000001205 */
[----:B------:R-:W1:Y:S01]  /*5460*/  LDC R27, c[0x0][0x8f0] ;  /* 0x00023c00ff1b7b82 */ /* 0x000e620000000800 */
[----:B---3--:R-:W-:Y:S01]  /*5470*/  IMAD R26, R6, R9, R23 ;  /* 0x00000009061a7224 */ /* 0x008fe200078e0217 */
[----:B------:R-:W-:-:S02]  /*5480*/  SHF.R.U32.HI R5, RZ, R28, R5 ;  /* 0x0000001cff057219 */ /* 0x000fc40000011605 */
[----:B------:R-:W-:Y:S02]  /*5490*/  LOP3.LUT R23, RZ, R11, RZ, 0x33, !PT ;  /* 0x0000000bff177212 */ /* 0x000fe400078e33ff */
[----:B------:R-:W-:Y:S02]  /*54a0*/  MOV R4, R13 ;  /* 0x0000000d00047202 */ /* 0x000fe40000000f00 */
[----:B------:R-:W3:Y:S08]  /*54b0*/  LDC R29, c[0x0][0x8e0] ;  /* 0x00023800ff1d7b82 */ /* 0x000ef00000000800 */
[----:B------:R-:W1:Y:S01]  /*54c0*/  LDC R30, c[0x0][0x8b8] ;  /* 0x00022e00ff1e7b82 */ /* 0x000e620000000800 */
[----:B--2-4-:R-:W-:Y:S05]  /*54d0*/  @!P0 BRA `(.L_x_98) ;  /* 0x0000000000288947 */ /* 0x014fea0003800000 */
        /* <DEDUP_REMOVED lines=10> */
.L_x_98:
[----:B------:R-:W-:Y:S01]  /*5580*/  ISETP.NE.AND P0, PT, R2, 0x1, PT ;  /* 0x000000010200780c */ /* 0x000fe20003f05270 */
[----:B-1----:R-:W-:Y:S01]  /*5590*/  IMAD.MOV R20, RZ, RZ, -R20 ;  /* 0x000000ffff147224 */ /* 0x002fe200078e0a14 */
[----:B------:R-:W-:Y:S01]  /*55a0*/  SHF.R.U64 R3, R4, R27, R5 ;  /* 0x0000001b04037219 */ /* 0x000fe20000001205 */
[----:B------:R-:W-:Y:S01]  /*55b0*/  VIADD R5, R25, 0xffffffff ;  /* 0xffffffff19057836 */ /* 0x000fe20000000000 */
[----:B------:R-:W-:Y:S02]  /*55c0*/  LOP3.LUT R10, R10, R23, RZ, 0xc0, !PT ;  /* 0x000000170a0a7212 */ /* 0x000fe400078ec0ff */
[----:B------:R-:W-:Y:S01]  /*55d0*/  R2UR UR47, R31 ;  /* 0x000000001f2f72ca */ /* 0x000fe200000e0000 */
[----:B------:R-:W-:Y:S01]  /*55e0*/  IMAD.MOV R4, RZ, RZ, -R3 ;  /* 0x000000ffff047224 */ /* 0x000fe200078e0a03 */
[----:B------:R-:W-:Y:S01]  /*55f0*/  LOP3.LUT R12, R12, R5, RZ, 0xc0, !PT ;  /* 0x000000050c0c7212 */ /* 0x000fe200078ec0ff */
[----:B------:R-:W-:Y:S02]  /*5600*/  IMAD R97, R97, R3, R10 ;  /* 0x0000000361617224 */ /* 0x000fe400078e020a */
[----:B---3--:R-:W-:-:S02]  /*5610*/  IMAD R3, R4, R29, R13 ;  /* 0x0000001d04037224 */ /* 0x008fc400078e020d */
[----:B------:R-:W-:Y:S02]  /*5620*/  @P0 IMAD R26, R21, R20, R24 ;  /* 0x00000014151a0224 */ /* 0x000fe400078e0218 */
[----:B------:R-:W-:Y:S02]  /*5630*/  IMAD R4, R3, R25, R12 ;  /* 0x0000001903047224 */ /* 0x000fe400078e020c */
[----:B------:R-:W-:Y:S02]  /*5640*/  IMAD R97, R97, R30, R26 ;  /* 0x0000001e61617224 */ /* 0x000fe400078e021a */
[----:B------:R-:W-:-:S03]  /*5650*/  IMAD.MOV.U32 R3, RZ, RZ, 0x1 ;  /* 0x00000001ff037424 */ /* 0x000fc600078e00ff */
[----:B------:R-:W-:Y:S02]  /*5660*/  SEL R99, R4, R97, !P0 ;  /* 0x0000006104637207 */ /* 0x000fe40004000000 */
[----:B------:R-:W-:Y:S02]  /*5670*/  SEL R97, R97, R4, !P0 ;  /* 0x0000000461617207 */ /* 0x000fe40004000000 */
[----:B------:R-:W-:-:S07]  /*5680*/  PRMT R4, R3, 0x7610, R4 ;  /* 0x0000761003047816 */ /* 0x000fce0000000004 */
.L_x_96:
[----:B------:R-:W-:Y:S01]  /*5690*/  LOP3.LUT P0, RZ, R4, 0xff, RZ, 0xc0, !PT ;  /* 0x000000ff04ff7812 */ /* 0x000fe2000780c0ff */
[----:B------:R-:W-:Y:S01]  /*56a0*/  UIMAD.WIDE.U32 UR4, UR53, -0x55555555, URZ ;  /* 0xaaaaaaab350478a5 */ /* 0x000fe2000f8e003f */
[----:B------:R-:W-:Y:S01]  /*56b0*/  IMAD.MOV.U32 R98, RZ, RZ, R0 ;  /* 0x000000ffff627224 */ /* 0x000fe200078e0000 */
[----:B------:R-:W-:Y:S02]  /*56c0*/  UIADD3 UR48, UR48, 0x4, URZ ;  /* 0x0000000430307890 */ /* 0x000fe4000fffe03f */
[----:B------:R-:W-:-:S04]  /*56d0*/  USHF.R.U32.HI UR4, URZ, 0x2, UR5 ;  /* 0x000000023f047899 */ /* 0x000fc80008011605 */
[----:B------:R-:W-:-:S04]  /*56e0*/  UIMAD UR44, UR4, -0x6, UR53 ;  /* 0xfffffffa042c78a4 */ /* 0x000fc8000f8e0235 */
[----:B------:R-:W-:Y:S08]  /*56f0*/  @P0 BRA `(.L_x_99) ;  /* 0xffffffc000140947 */ /* 0x000ff0000383ffff */
[----:B------:R-:W-:-:S13]  /*5700*/  PLOP3.LUT P0, PT, PT, PT, PT, 0x8, 0x0 ;  /* 0x000000000000781c */ /* 0x000fda0003f0e170 */
.L_x_21:
[----:B------:R-:W-:Y:S05]  /*5710*/  @P0 BRA `(.L_x_13) ;  /* 0x0000002800c80947 */ /* 0x000fea0003800000 */
[----:B------:R-:W-:Y:S01]  /*5720*/  ULDC.64 UR6, c[0x0][0x588] ;  /* 0x0001620000067ab9 */ /* 0x000fe20000000a00 */
[----:B------:R-:W-:Y:S01]  /*5730*/  ISETP.NE.U32.AND P1, PT, R102, RZ, PT ;  /* 0x000000ff6600720c */ /* 0x000fe20003f25070 */
[----:B------:R-:W-:-:S04]  /*5740*/  DEPBAR.LE SB0, 0x0 ;  /* 0x000080000000791a */ /* 0x000fc80000000000 */
[----:B------:R-:W-:Y:S01]  /*5750*/  ISETP.NE.U32.AND P0, PT, RZ, UR6, PT ;  /* 0x00000006ff007c0c */ /* 0x000fe2000bf05070 */
[----:B------:R-:W-:Y:S01]  /*5760*/  BSSY B0, `(.L_x_100) ;  /* 0x0000015000007945 */ /* 0x000fe20003800000 */
[----:B------:R-:W-:Y:S02]  /*5770*/  ISETP.NE.AND.EX P1, PT, R103, RZ, PT, P1 ;  /* 0x000000ff6700720c */ /* 0x000fe40003f25310 */
[----:B------:R-:W-:-:S13]  /*5780*/  ISETP.NE.AND.EX P0, PT, RZ, UR7, PT, P0 ;  /* 0x00000007ff007c0c */ /* 0x000fda000bf05300 */
[----:B------:R-:W-:Y:S05]  /*5790*/  @P0 BRA P1, `(.L_x_101) ;  /* 0x0000000000440947 */ /* 0x000fea0000800000 */
[----:B------:R-:W-:-:S04]  /*57a0*/  ISETP.NE.U32.AND P0, PT, R102, RZ, PT ;  /* 0x000000ff6600720c */ /* 0x000fc80003f05070 */
[----:B------:R-:W-:-:S13]  /*57b0*/  ISETP.NE.AND.EX P0, PT, R103, RZ, PT, P0 ;  /* 0x000000ff6700720c */ /* 0x000fda0003f05300 */
[----:B------:R-:W-:Y:S05]  /*57c0*/  @!P0 BRA `(.L_x_102) ;  /* 0x00000000002c8947 */ /* 0x000fea0003800000 */
[----:B------:R-:W-:-:S13]  /*57d0*/  LOP3.LUT P0, RZ, R90, 0xff, RZ, 0xc0, !PT ;  /* 0x000000ff5aff7812 */ /* 0x000fda000780c0ff */
[----:B------:R-:W-:Y:S05]  /*57e0*/  @!P0 BRA `(.L_x_103) ;  /* 0x0000000000108947 */ /* 0x000fea0003800000 */
[----:B-----5:R-:W-:-:S13]  /*57f0*/  FSETP.NEU.AND P0, PT, R92, RZ, PT ;  /* 0x000000ff5c00720b */ /* 0x020fda0003f0d000 */
[----:B------:R-:W-:Y:S05]  /*5800*/  @!P0 BREAK B0 ;  /* 0x0000000000008942 */ /* 0x000fea0003800000 */
[----:B------:R-:W-:Y:S05]  /*5810*/  @P0 BRA `(.L_x_101) ;  /* 0x0000000000240947 */ /* 0x000fea0003800000 */
[----:B------:R-:W-:Y:S05]  /*5820*/  BRA `(.L_x_13) ;  /* 0x0000002800847947 */ /* 0x000fea0003800000 */
.L_x_103:
[----:B------:R-:W-:-:S04]  /*5830*/  ISETP.NE.U32.AND P0, PT, RZ, UR6, PT ;  /* 0x00000006ff007c0c */ /* 0x000fc8000bf05070 */
[----:B------:R-:W-:-:S13]  /*5840*/  ISETP.NE.AND.EX P0, PT, RZ, UR7, PT, P0 ;  /* 0x00000007ff007c0c */ /* 0x000fda000bf05300 */
[----:B------:R-:W-:Y:S05]  /*5850*/  @!P0 BREAK B0 ;  /* 0x0000000000008942 */ /* 0x000fea0003800000 */
[----:B------:R-:W-:Y:S05]  /*5860*/  @P0 BRA `(.L_x_101) ;  /* 0x0000000000100947 */ /* 0x000fea0003800000 */
[----:B------:R-:W-:Y:S05]  /*5870*/  BRA `(.L_x_13) ;  /* 0x0000002800707947 */ /* 0x000fea0003800000 */
.L_x_102:
[----:B-----5:R-:W-:-:S13]  /*5880*/  FSETP.NEU.AND P0, PT, R92, RZ, PT ;  /* 0x000000ff5c00720b */ /* 0x020fda0003f0d000 */
[----:B------:R-:W-:Y:S05]  /*5890*/  @!P0 BREAK B0 ;  /* 0x0000000000008942 */ /* 0x000fea0003800000 */
[----:B------:R-:W-:Y:S05]  /*58a0*/  @!P0 BRA `(.L_x_13) ;  /* 0x0000002800648947 */ /* 0x000fea0003800000 */
.L_x_101:
[----:B-1----:R-:W-:Y:S05]  /*58b0*/  BSYNC B0 ;  /* 0x0000000000007941 */ /* 0x002fea0003800000 */
.L_x_100:
[----:B------:R-:W-:-:S04]  /*58c0*/  LOP3.LUT R19, R19, 0x1, RZ, 0xfc, !PT ;  /* 0x0000000113137812 */ /* 0x000fc800078efcff */
[----:B------:R-:W-:-:S13]  /*58d0*/  ISETP.NE.AND P0, PT, R19, 0x3, PT ;  /* 0x000000031300780c */ /* 0x000fda0003f05270 */
[----:B------:R-:W-:Y:S05]  /*58e0*/  @!P0 BRA `(.L_x_104) ;  /* 0x0000000000048947 */ /* 0x000fea0003800000 */
[----:B------:R-:W-:Y:S01]  /*58f0*/  BPT.TRAP 0x1 ;  /* 0x000000040000795c */ /* 0x000fe20000300000 */
.L_x_104:
[----:B------:R-:W1:Y:S01]  /*5900*/  S2UR UR5, SR_CgaCtaId ;  /* 0x00000000000579c3 */ /* 0x000e620000008800 */
[----:B------:R-:W-:Y:S02]  /*5910*/  UMOV UR4, 0x400 ;  /* 0x0000040000047882 */ /* 0x000fe40000000000 */
[----:B-1----:R-:W-:-:S04]  /*5920*/  ULEA UR4, UR5, UR4, 0x18 ;  /* 0x0000000405047291 */ /* 0x002fc8000f8ec03f */
[----:B------:R-:W-:-:S04]  /*5930*/  ULEA UR4, UR39, UR4, 0x3 ;  /* 0x0000000427047291 */ /* 0x000fc8000f8e183f */
[----:B------:R-:W-:-:S04]  /*5940*/  UIADD3 UR4, UR4, 0x80, URZ ;  /* 0x0000008004047890 */ /* 0x000fc8000fffe03f */
[----:B------:R-:W-:-:S09]  /*5950*/  UPRMT UR4, UR5, 0x654, UR4 ;  /* 0x0000065405047896 */ /* 0x000fd20008000004 */
[----:B------:R-:W-:Y:S01]  /*5960*/  SYNCS.ARRIVE.TRANS64.RED.A1T0 RZ, [UR4], RZ ;  /* 0x000000ffffff79a7 */ /* 0x000fe20008100404 */
[----:B------:R-:W-:Y:S05]  /*5970*/  BRA `(.L_x_13) ;  /* 0x0000002800307947 */ /* 0x000fea0003800000 */
.L_x_12:
[----:B------:R-:W-:Y:S01]  /*5980*/  ULDC.64 UR4, c[0x0][0x8f8] ;  /* 0x00023e0000047ab9 */ /* 0x000fe20000000a00 */
[----:B------:R-:W-:Y:S01]  /*5990*/  PRMT R10, RZ, 0x7610, R10 ;  /* 0x00007610ff0a7816 */ /* 0x000fe2000000000a */
[----:B------:R-:W-:Y:S01]  /*59a0*/  IMAD.MOV.U32 R21, RZ, RZ, -0x1 ;  /* 0xffffffffff157424 */ /* 0x000fe200078e00ff */
[----:B------:R-:W-:Y:S01]  /*59b0*/  ISETP.GE.U32.AND P0, PT, R16, UR4, PT ;  /* 0x0000000410007c0c */ /* 0x000fe2000bf06070 */
[----:B------:R-:W-:Y:S02]  /*59c0*/  IMAD.MOV.U32 R20, RZ, RZ, -0x1 ;  /* 0xffffffffff147424 */ /* 0x000fe400078e00ff */
[----:B------:R-:W-:Y:S01]  /*59d0*/  IMAD.MOV.U32 R13, RZ, RZ, -0x1 ;  /* 0xffffffffff0d7424 */ /* 0x000fe200078e00ff */
[----:B------:R-:W-:-:S13]  /*59e0*/  ISETP.GE.U32.AND.EX P0, PT, R17, UR5, PT, P0 ;  /* 0x0000000511007c0c */ /* 0x000fda000bf06100 */
        /* <DEDUP_REMOVED lines=19> */
.L_x_106:
[----:B------:R-:W2:Y:S01]  /*5b20*/  LDC.64 R30, c[0x0][0x8e8] ;  /* 0x00023a00ff1e7b82 */ /* 0x000ea20000000a00 */
[-CC-:B------:R-:W-:Y:S01]  /*5b30*/  SHF.R.U64 R24, R14, R26.reuse, R15.reuse ;  /* 0x0000001a0e187219 */ /* 0x180fe2000000120f */
[----:B------:R-:W-:Y:S01]  /*5b40*/  ULDC UR4, c[0x0][0x900] ;  /* 0x0002400000047ab9 */ /* 0x000fe20000000800 */
[----:B------:R-:W-:Y:S02]  /*5b50*/  SHF.R.U32.HI R10, RZ, R26, R15 ;  /* 0x0000001aff0a7219 */ /* 0x000fe4000001160f */
        /* <DEDUP_REMOVED lines=21> */
[----:B------:R-:W-:Y:S02]  /*5cb0*/  SHF.R.U32.HI R11, RZ, UR4, R10 ;  /* 0x00000004ff0b7c19 */ /* 0x000fe4000801160a */
[----:B------:R-:W-:Y:S02]  /*5cc0*/  LOP3.LUT R32, RZ, R12, RZ, 0x33, !PT ;  /* 0x0000000cff207212 */ /* 0x000fe400078e33ff */
[----:B------:R-:W-:Y:S01]  /*5cd0*/  MOV R10, R26 ;  /* 0x0000001a000a7202 */ /* 0x000fe20000000f00 */
        /* <DEDUP_REMOVED lines=11> */
.L_x_107:
[----:B------:R-:W-:Y:S01]  /*5d90*/  ISETP.NE.AND P0, PT, R2, 0x1, PT ;  /* 0x000000010200780c */ /* 0x000fe20003f05270 */
[----:B------:R-:W-:Y:S01]  /*5da0*/  USHF.L.U32 UR4, UR37, UR4, URZ ;  /* 0x0000000425047299 */ /* 0x000fe2000800063f */
[----:B--2---:R-:W-:Y:S01]  /*5db0*/  SHF.R.U64 R10, R10, R28, R11 ;  /* 0x0000001c0a0a7219 */ /* 0x004fe2000000120b */
[----:B------:R-:W-:Y:S01]  /*5dc0*/  VIADD R21, R27, 0xffffffff ;  /* 0xffffffff1b157836 */ /* 0x000fe20000000000 */
[----:B------:R-:W-:Y:S01]  /*5dd0*/  LOP3.LUT R7, R25, R32, RZ, 0xc0, !PT ;  /* 0x0000002019077212 */ /* 0x000fe200078ec0ff */
[----:B------:R-:W-:Y:S02]  /*5de0*/  IMAD.MOV.U32 R13, RZ, RZ, R24 ;  /* 0x000000ffff0d7224 */ /* 0x000fe400078e0018 */
[----:B------:R-:W-:Y:S01]  /*5df0*/  IMAD.MOV R11, RZ, RZ, -R10 ;  /* 0x000000ffff0b7224 */ /* 0x000fe200078e0a0a */
[----:B------:R-:W-:Y:S01]  /*5e00*/  LOP3.LUT R21, R20, R21, RZ, 0xc0, !PT ;  /* 0x0000001514157212 */ /* 0x000fe200078ec0ff */
[----:B------:R-:W-:Y:S02]  /*5e10*/  IMAD R7, R10, UR4, R7 ;  /* 0x000000040a077c24 */ /* 0x000fe4000f8e0207 */
[----:B------:R-:W-:-:S02]  /*5e20*/  IMAD.MOV.U32 R10, RZ, RZ, 0x1 ;  /* 0x00000001ff0a7424 */ /* 0x000fc400078e00ff */
[----:B------:R-:W-:Y:S02]  /*5e30*/  @P0 IMAD R8, R9, R23, R6 ;  /* 0x0000001709080224 */ /* 0x000fe400078e0206 */
[----:B---3--:R-:W-:Y:S02]  /*5e40*/  IMAD R6, R11, R29, R26 ;  /* 0x0000001d0b067224 */ /* 0x008fe400078e021a */
[----:B----4-:R-:W-:Y:S02]  /*5e50*/  IMAD R8, R7, R33, R8 ;  /* 0x0000002107087224 */ /* 0x010fe400078e0208 */
[----:B------:R-:W-:-:S05]  /*5e60*/  IMAD R21, R6, R27, R21 ;  /* 0x0000001b06157224 */ /* 0x000fca00078e0215 */
[----:B------:R-:W-:Y:S02]  /*5e70*/  SEL R20, R21, R8, !P0 ;  /* 0x0000000815147207 */ /* 0x000fe40004000000 */
[----:B------:R-:W-:-:S07]  /*5e80*/  SEL R21, R8, R21, !P0 ;  /* 0x0000001508157207 */ /* 0x000fce0004000000 */
.L_x_105:
[----:B------:R-:W-:-:S08]  /*5e90*/  NOP ;  /* 0x0000000000007918 */ /* 0x000fd00000000000 */
[----:B------:R-:W2:-:S00]  /*5ea0*/  USETMAXREG.DEALLOC.CTAPOOL 0x28 ;  /* 0x00000028000079c8 */ /* 0x000e8000080e0500 */
[----:B--2---:R-:W-:-:S13]  /*5eb0*/  ISETP.NE.AND P0, PT, R0, 0x1, PT ;  /* 0x000000010000780c */ /* 0x004fda0003f05270 */
[----:B------:R-:W-:Y:S05]  /*5ec0*/  @!P0 BRA `(.L_x_13) ;  /* 0x0000002000dc8947 */ /* 0x000fea0003800000 */
[----:B------:R-:W-:Y:S05]  /*5ed0*/  @!P4 BRA `(.L_x_108) ;  /* 0x0000001000b0c947 */ /* 0x000fea0003800000 */
[----:B------:R-:W-:-:S04]  /*5ee0*/  PRMT R3, R3, 0x9910, RZ ;  /* 0x0000991003037816 */ /* 0x000fc800000000ff */
[----:B------:R-:W-:-:S04]  /*5ef0*/  ISETP.NE.AND P0, PT, R3, RZ, PT ;  /* 0x000000ff0300720c */ /* 0x000fc80003f05270 */
[----:B------:R-:W-:-:S13]  /*5f00*/  ISETP.NE.OR P0, PT, R0, 0x2, !P0 ;  /* 0x000000020000780c */ /* 0x000fda0004705670 */
[----:B------:R-:W-:Y:S05]  /*5f10*/  @P0 BRA `(.L_x_13) ;  /* 0x0000002000c80947 */ /* 0x000fea0003800000 */
[----:B------:R-:W-:-:S13]  /*5f20*/  LOP3.LUT P1, RZ, R10, 0xff, RZ, 0xc0, !PT ;  /* 0x000000ff0aff7812 */ /* 0x000fda000782c0ff */
[----:B------:R-:W-:Y:S05]  /*5f30*/  @!P1 BRA `(.L_x_109) ;  /* 0x0000000000189947 */ /* 0x000fea0003800000 */
[----:B------:R-:W-:Y:S01]  /*5f40*/  UMOV UR4, 0x400 ;  /* 0x0000040000047882 */ /* 0x000fe20000000000 */
[----:B------:R-:W-:Y:S01]  /*5f50*/  IMAD.MOV.U32 R0, RZ, RZ, RZ ;  /* 0x000000ffff007224 */ /* 0x000fe200078e00ff */
[----:B-1----:R-:W-:-:S04]  /*5f60*/  ULEA UR4, UR36, UR4, 0x18 ;  /* 0x0000000424047291 */ /* 0x002fc8000f8ec03f */
[----:B------:R-:W-:-:S05]  /*5f70*/  SHF.L.U32 R0, R0, 0x1f, RZ ;  /* 0x0000001f00007819 */ /* 0x000fca00000006ff */
[----:B------:R-:W1:Y:S02]  /*5f80*/  SYNCS.PHASECHK.TRANS64.TRYWAIT P0, [UR4+0xa8], R0 ;  /* 0x0000a800ff0075a7 */ /* 0x000e640008000144 */
[----:B-1----:R-:W-:Y:S05]  /*5f90*/  @!P0 BRA `(.L_x_110) ;  /* 0x0000002400308947 */ /* 0x002fea0003800000 */
.L_x_109:
[----:B------:R-:W-:Y:S01]  /*5fa0*/  PRMT R9, RZ, 0x7610, R9 ;  /* 0x00007610ff097816 */ /* 0x000fe20000000009 */
[----:B------:R-:W-:Y:S06]  /*5fb0*/  @P2 BRA `(.L_x_111) ;  /* 0x0000000000242947 */ /* 0x000fec0003800000 */
[----:B------:R-:W-:Y:S02]  /*5fc0*/  ULDC.64 UR4, c[0x0][0x588] ;  /* 0x0001620000047ab9 */ /* 0x000fe40000000a00 */
[----:B------:R-:W-:-:S04]  /*5fd0*/  ISETP.NE.U32.AND P0, PT, RZ, UR4, PT ;  /* 0x00000004ff007c0c */ /* 0x000fc8000bf05070 */
[----:B------:R-:W-:-:S13]  /*5fe0*/  ISETP.NE.AND.EX P0, PT, RZ, UR5, PT, P0 ;  /* 0x00000005ff007c0c */ /* 0x000fda000bf05300 */
[----:B------:R-:W-:Y:S05]  /*5ff0*/  @!P0 BRA `(.L_x_112) ;  /* 0x00000000000c8947 */ /* 0x000fea0003800000 */
[----:B------:R2:W5:Y:S01]  /*6000*/  LDG.E R11, desc[UR42][R4.64] ;  /* 0x0000002a040b7981 */ /* 0x000562000c1e1900 */
[----:B------:R-:W-:Y:S01]  /*6010*/  IMAD.MOV.U32 R9, RZ, RZ, 0x1 ;  /* 0x00000001ff097424 */ /* 0x000fe200078e00ff */
[----:B------:R-:W-:Y:S06]  /*6020*/  BRA `(.L_x_111) ;  /* 0x0000000000087947 */ /* 0x000fec0003800000 */
.L_x_112:
[----:B------:R-:W3:Y:S01]  /*6030*/  LDC R11, c[0x0][0x580] ;  /* 0x00016000ff0b7b82 */ /* 0x000ee20000000800 */
[----:B------:R-:W-:-:S07]  /*6040*/  IMAD.MOV.U32 R9, RZ, RZ, 0x1 ;  /* 0x00000001ff097424 */ /* 0x000fce00078e00ff */
.L_x_111:
[----:B-1----:R-:W-:Y:S01]  /*6050*/  IMAD.MOV.U32 R0, RZ, RZ, 0x1 ;  /* 0x00000001ff007424 */ /* 0x002fe200078e00ff */
[----:B------:R-:W-:Y:S06]  /*6060*/  @!P1 BRA `(.L_x_113) ;  /* 0x0000000c00dc9947 */ /* 0x000fec0003800000 */
[----:B------:R-:W1:Y:S01]  /*6070*/  LDC R3, c[0x0][0x8a8] ;  /* 0x00022a00ff037b82 */ /* 0x000e620000000800 */
[----:B------:R-:W-:Y:S01]  /*6080*/  IMAD.MOV.U32 R0, RZ, RZ, -0x1 ;  /* 0xffffffffff007424 */ /* 0x000fe200078e00ff */
[----:B------:R-:W-:Y:S01]  /*6090*/  ULDC UR4, c[0x0][0x900] ;  /* 0x0002400000047ab9 */ /* 0x000fe20000000800 */
[----:B------:R-:W-:Y:S01]  /*60a0*/  LOP3.LUT R10, R19, 0x2, RZ, 0xfc, !PT ;  /* 0x00000002130a7812 */ /* 0x000fe200078efcff */
[----:B------:R-:W-:Y:S01]  /*60b0*/  ULDC.64 UR6, c[0x0][0x198] ;  /* 0x0000660000067ab9 */ /* 0x000fe20000000a00 */
[----:B------:R-:W-:Y:S02]  /*60c0*/  USHF.L.U32 UR13, UR37, UR4, URZ ;  /* 0x00000004250d7299 */ /* 0x000fe4000800063f */
[----:B------:R-:W-:Y:S01]  /*60d0*/  SHF.L.U32 R8, R0, UR4, RZ ;  /* 0x0000000400087c19 */ /* 0x000fe200080006ff */
[----:B------:R-:W-:Y:S01]  /*60e0*/  IMAD.MOV.U32 R0, RZ, RZ, 0x1 ;  /* 0x00000001ff007424 */ /* 0x000fe200078e00ff */
[----:B------:R-:W-:Y:S01]  /*60f0*/  ULDC.64 UR14, c[0x0][0x588] ;  /* 0x00016200000e7ab9 */ /* 0x000fe20000000a00 */
[----:B------:R-:W-:Y:S01]  /*6100*/  ULDC.64 UR22, c[0x0][0x8f8] ;  /* 0x00023e0000167ab9 */ /* 0x000fe20000000a00 */
[----:B------:R-:W-:Y:S01]  /*6110*/  LOP3.LUT R8, RZ, R8, RZ, 0x33, !PT ;  /* 0x00000008ff087212 */ /* 0x000fe200078e33ff */
[----:B------:R-:W-:Y:S01]  /*6120*/  ULDC.64 UR24, c[0x0][0x590] ;  /* 0x0001640000187ab9 */ /* 0x000fe20000000a00 */
[----:B-1----:R-:W-:-:S07]  /*6130*/  VIADD R3, R3, 0xffffffff ;  /* 0xffffffff03037836 */ /* 0x002fce0000000000 */
.L_x_145:
[----:B------:R-:W-:Y:S02]  /*6140*/  ISETP.NE.U32.AND P0, PT, RZ, UR24, PT ;  /* 0x00000018ff007c0c */ /* 0x000fe4000bf05070 */
[----:B------:R-:W-:Y:S02]  /*6150*/  R2UR UR19, R21 ;  /* 0x00000000151372ca */ /* 0x000fe400000e0000 */
[----:B------:R-:W-:Y:S02]  /*6160*/  R2UR UR18, R20 ;  /* 0x00000000141272ca */ /* 0x000fe400000e0000 */
[----:B------:R-:W-:-:S09]  /*6170*/  ISETP.NE.AND.EX P0, PT, RZ, UR25, PT, P0 ;  /* 0x00000019ff007c0c */ /* 0x000fd2000bf05300 */
[----:B------:R-:W-:Y:S02]  /*6180*/  USHF.L.U32 UR19, UR19, 0x7, URZ ;  /* 0x0000000713137899 */ /* 0x000fe4000800063f */
[----:B------:R-:W-:Y:S02]  /*6190*/  USHF.L.U32 UR18, UR18, 0x7, URZ ;  /* 0x0000000712127899 */ /* 0x000fe4000800063f */
[----:B---34-:R-:W-:Y:S10]  /*61a0*/  @!P0 BRA `(.L_x_114) ;  /* 0x00000000002c8947 */ /* 0x018ff40003800000 */
[----:B------:R-:W-:-:S04]  /*61b0*/  ISETP.NE.U32.AND P1, PT, RZ, UR14, PT ;  /* 0x0000000eff007c0c */ /* 0x000fc8000bf25070 */
[----:B------:R-:W-:-:S13]  /*61c0*/  ISETP.NE.AND.EX P1, PT, RZ, UR15, PT, P1 ;  /* 0x0000000fff007c0c */ /* 0x000fda000bf25310 */
[----:B------:R-:W-:Y:S05]  /*61d0*/  @!P1 BRA `(.L_x_115) ;  /* 0x0000000000189947 */ /* 0x000fea0003800000 */
[----:B--2---:R-:W1:Y:S01]  /*61e0*/  LDC.64 R4, c[0x0][0x588] ;  /* 0x00016200ff047b82 */ /* 0x004e620000000a00 */
[----:B------:R-:W-:-:S04]  /*61f0*/  IMAD R7, R13, UR24, RZ ;  /* 0x000000180d077c24 */ /* 0x000fc8000f8e02ff */
[----:B-1----:R-:W-:-:S05]  /*6200*/  IMAD.WIDE R4, R7, 0x4, R4 ;  /* 0x0000000407047825 */ /* 0x002fca00078e0204 */
[----:B---3-5:R1:W5:Y:S01]  /*6210*/  LDG.E R11, desc[UR42][R4.64] ;  /* 0x0000002a040b7981 */ /* 0x028362000c1e1900 */
[----:B------:R-:W-:Y:S01]  /*6220*/  IMAD.MOV.U32 R9, RZ, RZ, 0x1 ;  /* 0x00000001ff097424 */ /* 0x000fe200078e00ff */
[----:B------:R-:W-:Y:S06]  /*6230*/  BRA `(.L_x_114) ;  /* 0x0000000000087947 */ /* 0x000fec0003800000 */
.L_x_115:
[----:B---3-5:R-:W4:Y:S01]  /*6240*/  LDC R11, c[0x0][0x580] ;  /* 0x00016000ff0b7b82 */ /* 0x028f220000000800 */
[----:B------:R-:W-:-:S07]  /*6250*/  IMAD.MOV.U32 R9, RZ, RZ, 0x1 ;  /* 0x00000001ff097424 */ /* 0x000fce00078e00ff */
.L_x_114:
[----:B------:R-:W-:Y:S05]  /*6260*/  @!P0 BRA `(.L_x_116) ;  /* 0x00000000001c8947 */ /* 0x000fea0003800000 */
[----:B------:R-:W-:-:S13]  /*6270*/  LOP3.LUT P2, RZ, R9, 0xff, RZ, 0xc0, !PT ;  /* 0x000000ff09ff7812 */ /* 0x000fda000784c0ff */
[----:B-12---:R-:W1:Y:S02]  /*6280*/  @!P2 LDC.64 R4, c[0x0][0x588] ;  /* 0x00016200ff04ab82 */ /* 0x006e640000000a00 */
[----:B-1----:R-:W-:-:S04]  /*6290*/  @!P2 ISETP.NE.U32.AND P0, PT, R4, RZ, PT ;  /* 0x000000ff0400a20c */ /* 0x002fc80003f05070 */
[----:B------:R-:W-:Y:S02]  /*62a0*/  @!P2 ISETP.NE.AND.EX P1, PT, R5, RZ, PT, P0 ;  /* 0x000000ff0500a20c */ /* 0x000fe40003f25300 */
[----:B---345:R-:W-:Y:S02]  /*62b0*/  @P2 FSETP.EQ.AND P0, PT, R11, RZ, PT ;  /* 0x000000ff0b00220b */ /* 0x038fe40003f02000 */
[----:B------:R-:W-:Y:S01]  /*62c0*/  @!P2 PLOP3.LUT P0, PT, P1, PT, PT, 0x8, 0x0 ;  /* 0x000000000000a81c */ /* 0x000fe20000f0e170 */
[----:B------:R-:W-:-:S12]  /*62d0*/  BRA `(.L_x_117) ;  /* 0x0000000000047947 */ /* 0x000fd80003800000 */
.L_x_116:
[----:B---345:R-:W-:-:S13]  /*62e0*/  FSETP.EQ.AND P0, PT, R11, RZ, PT ;  /* 0x000000ff0b00720b */ /* 0x038fda0003f02000 */
.L_x_117:
[----:B------:R-:W-:Y:S02]  /*62f0*/  ISETP.NE.AND P2, PT, R10, 0x3, PT ;  /* 0x000000030a00780c */ /* 0x000fe40003f45270 */
[----:B------:R-:W-:-:S04]  /*6300*/  ELECT P1, URZ, PT ;  /* 0x00000000003f782f */ /* 0x000fc80003820000 */
[----:B------:R-:W-:-:S07]  /*6310*/  PLOP3.LUT P0, PT, P1, P0, PT, 0x20, 0x0 ;  /* 0x000000000000781c */ /* 0x000fce0000f00470 */
[----:B------:R-:W-:Y:S06]  /*6320*/  @!P2 BRA `(.L_x_118) ;  /* 0x000000000004a947 */ /* 0x000fec0003800000 */
[----:B------:R-:W-:Y:S01]  /*6330*/  BPT.TRAP 0x1 ;  /* 0x000000040000795c */ /* 0x000fe20000300000 */
.L_x_118:
[----:B------:R-:W3:Y:S01]  /*6340*/  S2UR UR36, SR_CgaCtaId ;  /* 0x00000000002479c3 */ /* 0x000ee20000008800 */
[----:B------:R-:W-:Y:S01]  /*6350*/  UMOV UR4, 0x400 ;  /* 0x0000040000047882 */ /* 0x000fe20000000000 */
[----:B-12---:R-:W-:Y:S01]  /*6360*/  SHF.L.U32 R4, R0, 0x1f, RZ ;  /* 0x0000001f00047819 */ /* 0x006fe200000006ff */
[----:B---3--:R-:W-:-:S09]  /*6370*/  ULEA UR4, UR36, UR4, 0x18 ;  /* 0x0000000424047291 */ /* 0x008fd2000f8ec03f */
[----:B------:R-:W1:Y:S02]  /*6380*/  SYNCS.PHASECHK.TRANS64.TRYWAIT P1, [UR4+0x80], R4 ;  /* 0x00008004ff0075a7 */ /* 0x000e640008020144 */
[----:B-1----:R-:W-:Y:S05]  /*6390*/  @!P1 BRA `(.L_x_119) ;  /* 0x0000002000489947 */ /* 0x002fea0003800000 */
.L_x_178:
[----:B------:R-:W-:Y:S04]  /*63a0*/  BSSY B0, `(.L_x_120) ;  /* 0x000000e000007945 */ /* 0x000fe80003800000 */
[----:B------:R-:W-:Y:S05]  /*63b0*/  @!P0 BRA `(.L_x_121) ;  /* 0x0000000000308947 */ /* 0x000fea0003800000 */
[----:B------:R-:W-:Y:S01]  /*63c0*/  R2UR UR20, R13 ;  /* 0x000000000d1472ca */ /* 0x000fe200000e0000 */
[----:B------:R-:W-:Y:S02]  /*63d0*/  UIADD3 UR8, UP0, UR6, 0x3f0, URZ ;  /* 0x000003f006087890 */ /* 0x000fe4000ff1e03f */
[----:B------:R-:W-:Y:S02]  /*63e0*/  UIADD3 UR16, UR4, 0x200, URZ ;  /* 0x0000020004107890 */ /* 0x000fe4000fffe03f */
[----:B------:R-:W-:Y:S02]  /*63f0*/  UIADD3 UR17, UR4, 0x60, URZ ;  /* 0x0000006004117890 */ /* 0x000fe4000fffe03f */
[----:B------:R-:W-:Y:S01]  /*6400*/  UIADD3.X UR9, URZ, UR7, URZ, UP0, !UPT ;  /* 0x000000073f097290 */ /* 0x000fe200087fe43f */
[----:B------:R-:W-:Y:S01]  /*6410*/  UMOV UR10, 0x0 ;  /* 0x00000000000a7882 */ /* 0x000fe20000000000 */
[----:B------:R-:W-:-:S07]  /*6420*/  UMOV UR11, 0x10000000 ;  /* 0x10000000000b7882 */ /* 0x000fce0000000000 */
[----:B------:R2:W-:Y:S02]  /*6430*/  UTMALDG.3D [UR16], [UR8], desc[UR10] ;  /* 0x00000a10080075b4 */ /* 0x0005e40008011000 */
[----:B--2---:R-:W-:Y:S05]  /*6440*/  @!P2 BRA `(.L_x_122) ;  /* 0x000000000004a947 */ /* 0x004fea0003800000 */
[----:B------:R-:W-:Y:S01]  /*6450*/  BPT.TRAP 0x1 ;  /* 0x000000040000795c */ /* 0x000fe20000300000 */
.L_x_122:
[----:B-1----:R-:W1:Y:S02]  /*6460*/  LDC R5, c[0x0][0x800] ;  /* 0x00020000ff057b82 */ /* 0x002e640000000800 */
[----:B-1----:R2:W-:Y:S02]  /*6470*/  SYNCS.ARRIVE.TRANS64.RED.A0TR RZ, [UR4+0x60], R5 ;  /* 0x00006005ffff79a7 */ /* 0x0025e40008300404 */
.L_x_121:
[----:B------:R-:W-:Y:S05]  /*6480*/  BSYNC B0 ;  /* 0x0000000000007941 */ /* 0x000fea0003800000 */
.L_x_120:
[----:B------:R-:W-:Y:S05]  /*6490*/  @!P2 BRA `(.L_x_123) ;  /* 0x000000000004a947 */ /* 0x000fea0003800000 */
[----:B------:R-:W-:Y:S01]  /*64a0*/  BPT.TRAP 0x1 ;  /* 0x000000040000795c */ /* 0x000fe20000300000 */
.L_x_123:
[----:B------:R-:W-:-:S04]  /*64b0*/  UIADD3 UR5, UR4, 0x60, URZ ;  /* 0x0000006004057890 */ /* 0x000fc8000fffe03f */
[----:B------:R-:W-:-:S09]  /*64c0*/  UPRMT UR5, UR36, 0x654, UR5 ;  /* 0x0000065424057896 */ /* 0x000fd20008000005 */
[----:B------:R-:W-:Y:S01]  /*64d0*/  SYNCS.ARRIVE.TRANS64.RED.A1T0 RZ, [UR5], RZ ;  /* 0x000000ffffff79a7 */ /* 0x000fe20008100405 */
[----:B------:R-:W-:Y:S05]  /*64e0*/  @!P2 BRA `(.L_x_124) ;  /* 0x000000000004a947 */ /* 0x000fea0003800000 */
[----:B------:R-:W-:Y:S01]  /*64f0*/  BPT.TRAP 0x1 ;  /* 0x000000040000795c */ /* 0x000fe20000300000 */
.L_x_124:
[----:B------:R-:W3:Y:S02]  /*6500*/  SYNCS.PHASECHK.TRANS64.TRYWAIT P1, [UR4+0x88], R4 ;  /* 0x00008804ff0075a7 */ /* 0x000ee40008020144 */
[----:B---3--:R-:W-:Y:S05]  /*6510*/  @!P1 BRA `(.L_x_125) ;  /* 0x0000002000009947 */ /* 0x008fea0003800000 */
.L_x_179:
[----:B------:R-:W-:Y:S04]  /*6520*/  BSSY B0, `(.L_x_126) ;  /* 0x0000010000007945 */ /* 0x000fe80003800000 */
[----:B------:R-:W-:Y:S05]  /*6530*/  @!P0 BRA `(.L_x_127) ;  /* 0x0000000000388947 */ /* 0x000fea0003800000 */
[----:B------:R-:W-:Y:S01]  /*6540*/  UIADD3 UR16, UP0, UR6, 0x3f0, URZ ;  /* 0x000003f006107890 */ /* 0x000fe2000ff1e03f */
[----:B------:R-:W-:Y:S01]  /*6550*/  R2UR UR12, R13 ;  /* 0x000000000d0c72ca */ /* 0x000fe200000e0000 */
[----:B------:R-:W-:Y:S02]  /*6560*/  UIADD3 UR10, UR18, 0x20, URZ ;  /* 0x00000020120a7890 */ /* 0x000fe4000fffe03f */
[----:B------:R-:W-:Y:S02]  /*6570*/  UIADD3 UR8, UR4, 0x2200, URZ ;  /* 0x0000220004087890 */ /* 0x000fe4000fffe03f */
[----:B------:R-:W-:Y:S02]  /*6580*/  UIADD3 UR9, UR4, 0x68, URZ ;  /* 0x0000006804097890 */ /* 0x000fe4000fffe03f */
[----:B------:R-:W-:Y:S01]  /*6590*/  UIADD3.X UR17, URZ, UR7, URZ, UP0, !UPT ;  /* 0x000000073f117290 */ /* 0x000fe200087fe43f */
[----:B------:R-:W-:Y:S01]  /*65a0*/  UMOV UR20, 0x0 ;  /* 0x0000000000147882 */ /* 0x000fe20000000000 */
[----:B------:R-:W-:Y:S01]  /*65b0*/  UMOV UR21, 0x10000000 ;  /* 0x1000000000157882 */ /* 0x000fe20000000000 */
[----:B------:R-:W-:-:S06]  /*65c0*/  UMOV UR11, UR19 ;  /* 0x00000013000b7c82 */ /* 0x000fcc0008000000 */
[----:B------:R3:W-:Y:S02]  /*65d0*/  UTMALDG.3D [UR8], [UR16], desc[UR20] ;  /* 0x00001408100075b4 */ /* 0x0007e40008011000 */
[----:B---3--:R-:W-:Y:S05]  /*65e0*/  @!P2 BRA `(.L_x_128) ;  /* 0x000000000004a947 */ /* 0x008fea0003800000 */
[----:B------:R-:W-:Y:S01]  /*65f0*/  BPT.TRAP 0x1 ;  /* 0x000000040000795c */ /* 0x000fe20000300000 */
.L_x_128:
[----:B-12---:R-:W1:Y:S02]  /*6600*/  LDC R5, c[0x0][0x800] ;  /* 0x00020000ff057b82 */ /* 0x006e640000000800 */
[----:B-1----:R3:W-:Y:S02]  /*6610*/  SYNCS.ARRIVE.TRANS64.RED.A0TR RZ, [UR4+0x68], R5 ;  /* 0x00006805ffff79a7 */ /* 0x0027e40008300404 */
.L_x_127:
[----:B------:R-:W-:Y:S05]  /*6620*/  BSYNC B0 ;  /* 0x0000000000007941 */ /* 0x000fea0003800000 */
.L_x_126:
[----:B------:R-:W-:Y:S05]  /*6630*/  @!P2 BRA `(.L_x_129) ;  /* 0x000000000004a947 */ /* 0x000fea0003800000 */
[----:B------:R-:W-:Y:S01]  /*6640*/  BPT.TRAP 0x1 ;  /* 0x000000040000795c */ /* 0x000fe20000300000 */
.L_x_129:
[----:B------:R-:W-:-:S04]  /*6650*/  UIADD3 UR5, UR4, 0x68, URZ ;  /* 0x0000006804057890 */ /* 0x000fc8000fffe03f */
[----:B------:R-:W-:-:S09]  /*6660*/  UPRMT UR5, UR36, 0x654, UR5 ;  /* 0x0000065424057896 */ /* 0x000fd20008000005 */
[----:B------:R-:W-:Y:S01]  /*6670*/  SYNCS.ARRIVE.TRANS64.RED.A1T0 RZ, [UR5], RZ ;  /* 0x000000ffffff79a7 */ /* 0x000fe20008100405 */
[----:B------:R-:W-:Y:S05]  /*6680*/  @!P2 BRA `(.L_x_130) ;  /* 0x000000000004a947 */ /* 0x000fea0003800000 */
[----:B------:R-:W-:Y:S01]  /*6690*/  BPT.TRAP 0x1 ;  /* 0x000000040000795c */ /* 0x000fe20000300000 */
.L_x_130:
[----:B------:R-:W4:Y:S02]  /*66a0*/  SYNCS.PHASECHK.TRANS64.TRYWAIT P1, [UR4+0x90], R4 ;  /* 0x00009004ff0075a7 */ /* 0x000f240008020144 */
[----:B----4-:R-:W-:Y:S05]  /*66b0*/  @!P1 BRA `(.L_x_131) ;  /* 0x0000001c00b09947 */ /* 0x010fea0003800000 */
.L_x_180:
        /* <DEDUP_REMOVED lines=12> */
[----:B----4-:R-:W-:Y:S05]  /*6780*/  @!P2 BRA `(.L_x_134) ;  /* 0x000000000004a947 */ /* 0x010fea0003800000 */
[----:B------:R-:W-:Y:S01]  /*6790*/  BPT.TRAP 0x1 ;  /* 0x000000040000795c */ /* 0x000fe20000300000 */
.L_x_134:
[----:B-123--:R-:W1:Y:S02]  /*67a0*/  LDC R5, c[0x0][0x800] ;  /* 0x00020000ff057b82 */ /* 0x00ee640000000800 */
[----:B-1----:R4:W-:Y:S02]  /*67b0*/  SYNCS.ARRIVE.TRANS64.RED.A0TR RZ, [UR4+0x70], R5 ;  /* 0x00007005ffff79a7 */ /* 0x0029e40008300404 */
.L_x_133:
[----:B------:R-:W-:Y:S05]  /*67c0*/  BSYNC B0 ;  /* 0x0000000000007941 */ /* 0x000fea0003800000 */
.L_x_132:
[----:B------:R-:W-:Y:S05]  /*67d0*/  @!P2 BRA `(.L_x_135) ;  /* 0x000000000004a947 */ /* 0x000fea0003800000 */
[----:B------:R-:W-:Y:S01]  /*67e0*/  BPT.TRAP 0x1 ;  /* 0x000000040000795c */ /* 0x000fe20000300000 */
.L_x_135:
[----:B------:R-:W-:-:S04]  /*67f0*/  UIADD3 UR5, UR4, 0x70, URZ ;  /* 0x0000007004057890 */ /* 0x000fc8000fffe03f */
[----:B------:R-:W-:-:S09]  /*6800*/  UPRMT UR5, UR36, 0x654, UR5 ;  /* 0x0000065424057896 */ /* 0x000fd20008000005 */
[----:B------:R-:W-:Y:S01]  /*6810*/  SYNCS.ARRIVE.TRANS64.RED.A1T0 RZ, [UR5], RZ ;  /* 0x000000ffffff79a7 */ /* 0x000fe20008100405 */
[----:B------:R-:W-:Y:S05]  /*6820*/  @!P2 BRA `(.L_x_136) ;  /* 0x000000000004a947 */ /* 0x000fea0003800000 */
[----:B------:R-:W-:Y:S01]  /*6830*/  BPT.TRAP 0x1 ;  /* 0x000000040000795c */ /* 0x000fe20000300000 */
.L_x_136:
[----:B------:R-:W5:Y:S02]  /*6840*/  SYNCS.PHASECHK.TRANS64.TRYWAIT P1, [UR4+0x98], R4 ;  /* 0x00009804ff0075a7 */ /* 0x000f640008020144 */
[----:B-----5:R-:W-:Y:S05]  /*6850*/  @!P1 BRA `(.L_x_137) ;  /* 0x0000001c00609947 */ /* 0x020fea0003800000 */
.L_x_181:
[----:B------:R-:W-:Y:S04]  /*6860*/  BSSY B0, `(.L_x_138) ;  /* 0x0000010000007945 */ /* 0x000fe80003800000 */
[----:B------:R-:W-:Y:S05]  /*6870*/  @!P0 BRA `(.L_x_139) ;  /* 0x0000000000388947 */ /* 0x000fea0003800000 */
[----:B------:R-:W-:Y:S01]  /*6880*/  R2UR UR12, R13 ;  /* 0x000000000d0c72ca */ /* 0x000fe200000e0000 */
[----:B------:R-:W-:Y:S02]  /*6890*/  UIADD3 UR16, UP0, UR6, 0x3f0, URZ ;  /* 0x000003f006107890 */ /* 0x000fe4000ff1e03f */
        /* <DEDUP_REMOVED lines=8> */
[----:B-1----:R-:W-:Y:S05]  /*6920*/  @!P2 BRA `(.L_x_140) ;  /* 0x000000000004a947 */ /* 0x002fea0003800000 */
[----:B------:R-:W-:Y:S01]  /*6930*/  BPT.TRAP 0x1 ;  /* 0x000000040000795c */ /* 0x000fe20000300000 */
.L_x_140:
[----:B------:R-:W1:Y:S02]  /*6940*/  LDC R4, c[0x0][0x800] ;  /* 0x00020000ff047b82 */ /* 0x000e640000000800 */
[----:B-1----:R1:W-:Y:S02]  /*6950*/  SYNCS.ARRIVE.TRANS64.RED.A0TR RZ, [UR4+0x78], R4 ;  /* 0x00007804ffff79a7 */ /* 0x0023e40008300404 */
.L_x_139:
[----:B------:R-:W-:Y:S05]  /*6960*/  BSYNC B0 ;  /* 0x0000000000007941 */ /* 0x000fea0003800000 */
.L_x_138:
[----:B------:R-:W-:Y:S05]  /*6970*/  @!P2 BRA `(.L_x_141) ;  /* 0x000000000004a947 */ /* 0x000fea0003800000 */
[----:B------:R-:W-:Y:S01]  /*6980*/  BPT.TRAP 0x1 ;  /* 0x000000040000795c */ /* 0x000fe20000300000 */
.L_x_141:
[----:B------:R-:W-:Y:S01]  /*6990*/  IADD3 R16, P0, R16, UR40, RZ ;  /* 0x0000002810107c10 */ /* 0x000fe2000ff1e0ff */
[----:B------:R-:W-:Y:S01]  /*69a0*/  UIADD3 UR4, UR4, 0x78, URZ ;  /* 0x0000007804047890 */ /* 0x000fe2000fffe03f */
[----:B------:R-:W-:Y:S01]  /*69b0*/  LOP3.LUT R0, R0, 0x1, RZ, 0x3c, !PT ;  /* 0x0000000100007812 */ /* 0x000fe200078e3cff */
[----:B------:R-:W-:Y:S01]  /*69c0*/  IMAD.MOV.U32 R21, RZ, RZ, -0x1 ;  /* 0xffffffffff157424 */ /* 0x000fe200078e00ff */
[----:B------:R-:W-:Y:S01]  /*69d0*/  IADD3.X R17, R17, UR38, RZ, P0, !PT ;  /* 0x0000002611117c10 */ /* 0x000fe200087fe4ff */
[----:B------:R-:W-:Y:S01]  /*69e0*/  UPRMT UR4, UR36, 0x654, UR4 ;  /* 0x0000065424047896 */ /* 0x000fe20008000004 */
[----:B------:R-:W-:Y:S01]  /*69f0*/  ISETP.GE.U32.AND P0, PT, R16, UR22, PT ;  /* 0x0000001610007c0c */ /* 0x000fe2000bf06070 */
[----:B------:R-:W-:Y:S01]  /*6a00*/  IMAD.MOV.U32 R20, RZ, RZ, -0x1 ;  /* 0xffffffffff147424 */ /* 0x000fe200078e00ff */
[----:B-1----:R-:W-:Y:S01]  /*6a10*/  PRMT R4, RZ, 0x7610, R4 ;  /* 0x00007610ff047816 */ /* 0x002fe20000000004 */
[----:B------:R-:W-:Y:S01]  /*6a20*/  IMAD.MOV.U32 R13, RZ, RZ, -0x1 ;  /* 0xffffffffff0d7424 */ /* 0x000fe200078e00ff */
[----:B------:R-:W-:-:S04]  /*6a30*/  ISETP.GE.U32.AND.EX P0, PT, R17, UR23, PT, P0 ;  /* 0x0000001711007c0c */ /* 0x000fc8000bf06100 */
[----:B------:R-:W-:Y:S09]  /*6a40*/  SYNCS.ARRIVE.TRANS64.RED.A1T0 RZ, [UR4], RZ ;  /* 0x000000ffffff79a7 */ /* 0x000ff20008100404 */
[----:B------:R-:W-:Y:S05]  /*6a50*/  @P0 BRA `(.L_x_142) ;  /* 0x0000000400580947 */ /* 0x000fea0003800000 */
[----:B------:R-:W1:Y:S01]  /*6a60*/  S2R R15, SR_CTAID.X ;  /* 0x00000000000f7919 */ /* 0x000e620000002500 */
[----:B------:R-:W5:Y:S01]  /*6a70*/  LDC.64 R12, c[0x0][0x8d0] ;  /* 0x00023400ff0c7b82 */ /* 0x000f620000000a00 */
[----:B------:R-:W-:Y:S01]  /*6a80*/  ULDC UR4, c[0x0][0x150] ;  /* 0x0000540000047ab9 */ /* 0x000fe20000000800 */
[----:B------:R-:W-:Y:S01]  /*6a90*/  MOV R7, R16 ;  /* 0x0000001000077202 */ /* 0x000fe20000000f00 */
[----:B------:R-:W2:Y:S01]  /*6aa0*/  S2R R18, SR_CTAID.Y ;  /* 0x0000000000127919 */ /* 0x000ea20000002600 */
[----:B------:R-:W-:-:S04]  /*6ab0*/  IMAD.MOV.U32 R21, RZ, RZ, R17 ;  /* 0x000000ffff157224 */ /* 0x000fc800078e0011 */
[----:B------:R-:W2:Y:S08]  /*6ac0*/  LDC R22, c[0x0][0x144] ;  /* 0x00005100ff167b82 */ /* 0x000eb00000000800 */
[----:B------:R-:W3:Y:S01]  /*6ad0*/  LDC R20, c[0x0][0x8d8] ;  /* 0x00023600ff147b82 */ /* 0x000ee20000000800 */
[----:B-----5:R-:W-:-:S04]  /*6ae0*/  ISETP.NE.U32.AND P0, PT, R12, RZ, PT ;  /* 0x000000ff0c00720c */ /* 0x020fc80003f05070 */
[----:B------:R-:W-:Y:S02]  /*6af0*/  ISETP.NE.AND.EX P0, PT, R13, RZ, PT, P0 ;  /* 0x000000ff0d00720c */ /* 0x000fe40003f05300 */
[----:B-1----:R-:W-:Y:S02]  /*6b00*/  I2FP.F32.U32 R4, R15 ;  /* 0x0000000f00047245 */ /* 0x002fe40000201000 */
[----:B--2---:R-:W-:-:S03]  /*6b10*/  I2FP.F32.U32 R23, R18 ;  /* 0x0000001200177245 */ /* 0x004fc60000201000 */
[----:B------:R-:W-:-:S04]  /*6b20*/  FMUL R4, R4, UR4 ;  /* 0x0000000404047c20 */ /* 0x000fc80008400000 */
[----:B------:R1:W2:Y:S02]  /*6b30*/  F2I.U32.TRUNC.NTZ R14, R4 ;  /* 0x00000004000e7305 */ /* 0x0002a4000020f000 */
[----:B---3--:R-:W-:Y:S05]  /*6b40*/  @!P0 BRA `(.L_x_143) ;  /* 0x0000000000308947 */ /* 0x008fea0003800000 */
[----:B----4-:R-:W3:Y:S02]  /*6b50*/  LDC R5, c[0x0][0x8dc] ;  /* 0x00023700ff057b82 */ /* 0x010ee40000000800 */
[----:B---3--:R-:W-:-:S05]  /*6b60*/  IADD3 R5, P0, R16, R5, RZ ;  /* 0x0000000510057210 */ /* 0x008fca0007f1e0ff */
[----:B------:R-:W-:-:S04]  /*6b70*/  IMAD.X R21, RZ, RZ, R17, P0 ;  /* 0x000000ffff157224 */ /* 0x000fc800000e0611 */
[----:B------:R-:W-:-:S04]  /*6b80*/  IMAD.WIDE.U32 R6, R21, R12, RZ ;  /* 0x0000000c15067225 */ /* 0x000fc800078e00ff */
[----:B------:R-:W-:-:S04]  /*6b90*/  IMAD.WIDE.U32 R6, P0, R5, R13, R6 ;  /* 0x0000000d05067225 */ /* 0x000fc80007800006 */
[----:B-1----:R-:W-:-:S04]  /*6ba0*/  IMAD.WIDE.U32 R4, R5, R12, RZ ;  /* 0x0000000c05047225 */ /* 0x002fc800078e00ff */
[----:B------:R-:W-:Y:S01]  /*6bb0*/  IMAD.MOV.U32 R4, RZ, RZ, R7 ;  /* 0x000000ffff047224 */ /* 0x000fe200078e0007 */
[----:B------:R-:W-:Y:S01]  /*6bc0*/  IADD3 RZ, P1, R5, R6, RZ ;  /* 0x0000000605ff7210 */ /* 0x000fe20007f3e0ff */
[----:B------:R-:W-:-:S04]  /*6bd0*/  IMAD.X R5, RZ, RZ, RZ, P0 ;  /* 0x000000ffff057224 */ /* 0x000fc800000e06ff */
[----:B------:R-:W-:-:S04]  /*6be0*/  IMAD.WIDE.U32.X R4, R21, R13, R4, P1 ;  /* 0x0000000d15047225 */ /* 0x000fc800008e0404 */
[----:B------:R-:W-:Y:S02]  /*6bf0*/  IMAD.MOV.U32 R7, RZ, RZ, R4 ;  /* 0x000000ffff077224 */ /* 0x000fe400078e0004 */
[----:B------:R-:W-:-:S07]  /*6c00*/  IMAD.MOV.U32 R21, RZ, RZ, R5 ;  /* 0x000000ffff157224 */ /* 0x000fce00078e0005 */
.L_x_143:
[----:B------:R-:W-:Y:S01]  /*6c10*/  ULDC UR4, c[0x0][0x154] ;  /* 0x0000550000047ab9 */ /* 0x000fe20000000800 */
[----:B------:R-:W3:Y:S01]  /*6c20*/  LDC R13, c[0x0][0x148] ;  /* 0x00005200ff0d7b82 */ /* 0x000ee20000000800 */
[----:B------:R-:W-:Y:S01]  /*6c30*/  FMUL R23, R23, UR4 ;  /* 0x0000000417177c20 */ /* 0x000fe20008400000 */
[----:B------:R-:W-:Y:S01]  /*6c40*/  ISETP.NE.AND P2, PT, R2, 0x1, PT ;  /* 0x000000010200780c */ /* 0x000fe20003f45270 */
[----:B--2---:R-:W-:Y:S01]  /*6c50*/  IMAD.MOV R6, RZ, RZ, -R14 ;  /* 0x000000ffff067224 */ /* 0x004fe200078e0a0e */
[-CC-:B------:R-:W-:Y:S02]  /*6c60*/  SHF.R.U64 R14, R7, R20.reuse, R21.reuse ;  /* 0x00000014070e7219 */ /* 0x180fe40000001215 */
[----:B------:R-:W-:Y:S01]  /*6c70*/  SHF.R.U32.HI R20, RZ, R20, R21 ;  /* 0x00000014ff147219 */ /* 0x000fe20000011615 */
[----:B------:R-:W2:Y:S01]  /*6c80*/  F2I.U32.TRUNC.NTZ R23, R23 ;  /* 0x0000001700177305 */ /* 0x000ea2000020f000 */
[----:B-1--4-:R-:W1:Y:S01]  /*6c90*/  LDC.64 R4, c[0x0][0x8c8] ;  /* 0x00023200ff047b82 */ /* 0x012e620000000a00 */
[----:B------:R-:W-:Y:S01]  /*6ca0*/  IADD3 R21, P0, RZ, -R14, RZ ;  /* 0x8000000eff157210 */ /* 0x000fe20007f1e0ff */
[----:B------:R-:W-:-:S04]  /*6cb0*/  IMAD R15, R22, R6, R15 ;  /* 0x00000006160f7224 */ /* 0x000fc800078e020f */
[----:B------:R-:W-:Y:S02]  /*6cc0*/  IMAD.X R7, RZ, RZ, ~R20, P0 ;  /* 0x000000ffff077224 */ /* 0x000fe400000e0e14 */
[----:B------:R-:W4:Y:S01]  /*6cd0*/  LDC R24, c[0x0][0x8c0] ;  /* 0x00023000ff187b82 */ /* 0x000f220000000800 */
[----:B--2---:R-:W-:-:S07]  /*6ce0*/  IMAD.MOV R12, RZ, RZ, -R23 ;  /* 0x000000ffff0c7224 */ /* 0x004fce00078e0a17 */
[----:B------:R-:W2:Y:S01]  /*6cf0*/  LDC R27, c[0x0][0x900] ;  /* 0x00024000ff1b7b82 */ /* 0x000ea20000000800 */
[----:B---3--:R-:W-:-:S07]  /*6d00*/  @P2 IMAD R15, R13, R12, R18 ;  /* 0x0000000c0d0f2224 */ /* 0x008fce00078e0212 */
[----:B------:R-:W3:Y:S01]  /*6d10*/  LDC.64 R12, c[0x0][0x8e8] ;  /* 0x00023a00ff0c7b82 */ /* 0x000ee20000000a00 */
[----:B-1----:R-:W-:-:S04]  /*6d20*/  IMAD R6, R7, R4, RZ ;  /* 0x0000000407067224 */ /* 0x002fc800078e02ff */
[C---:B------:R-:W-:Y:S02]  /*6d30*/  IMAD R7, R21.reuse, R5, R6 ;  /* 0x0000000515077224 */ /* 0x040fe400078e0206 */
[----:B------:R-:W-:Y:S01]  /*6d40*/  IMAD.WIDE.U32 R4, R21, R4, R16 ;  /* 0x0000000415047225 */ /* 0x000fe200078e0010 */
[----:B------:R-:W1:Y:S03]  /*6d50*/  LDC R6, c[0x0][0x8b0] ;  /* 0x00022c00ff067b82 */ /* 0x000e660000000800 */
[----:B------:R-:W-:-:S05]  /*6d60*/  IMAD.IADD R5, R5, 0x1, R7 ;  /* 0x0000000105057824 */ /* 0x000fca00078e0207 */
[----:B------:R-:W2:Y:S01]  /*6d70*/  LDC R25, c[0x0][0x8f0] ;  /* 0x00023c00ff197b82 */ /* 0x000ea20000000800 */
[-CC-:B----4-:R-:W-:Y:S02]  /*6d80*/  SHF.R.U64 R22, R4, R24.reuse, R5.reuse ;  /* 0x0000001804167219 */ /* 0x190fe40000001205 */
[----:B------:R-:W-:-:S05]  /*6d90*/  SHF.R.U32.HI R5, RZ, R24, R5 ;  /* 0x00000018ff057219 */ /* 0x000fca0000011605 */
[----:B------:R-:W4:Y:S01]  /*6da0*/  LDC R21, c[0x0][0x8e0] ;  /* 0x00023800ff157b82 */ /* 0x000f220000000800 */
[----:B---3--:R-:W-:-:S04]  /*6db0*/  ISETP.NE.U32.AND P0, PT, R12, RZ, PT ;  /* 0x000000ff0c00720c */ /* 0x008fc80003f05070 */
[----:B------:R-:W-:-:S03]  /*6dc0*/  ISETP.NE.AND.EX P0, PT, R13, RZ, PT, P0 ;  /* 0x000000ff0d00720c */ /* 0x000fc60003f05300 */
[----:B------:R-:W3:Y:S01]  /*6dd0*/  LDC R20, c[0x0][0x8b8] ;  /* 0x00022e00ff147b82 */ /* 0x000ee20000000800 */
[-CC-:B-1----:R-:W-:Y:S02]  /*6de0*/  SHF.R.U64 R23, R22, R6.reuse, R5.reuse ;  /* 0x0000000616177219 */ /* 0x182fe40000001205 */
[----:B------:R-:W-:-:S04]  /*6df0*/  SHF.R.U32.HI R4, RZ, R6, R5 ;  /* 0x00000006ff047219 */ /* 0x000fc80000011605 */
[-CC-:B--2---:R-:W-:Y:S01]  /*6e00*/  SHF.R.U64 R24, R23, R27.reuse, R4.reuse ;  /* 0x0000001b17187219 */ /* 0x184fe20000001204 */
[----:B------:R-:W1:Y:S01]  /*6e10*/  LDC R18, c[0x0][0x8a8] ;  /* 0x00022a00ff127b82 */ /* 0x000e620000000800 */
[----:B------:R-:W-:-:S03]  /*6e20*/  SHF.R.U32.HI R27, RZ, R27, R4 ;  /* 0x0000001bff1b7219 */ /* 0x000fc60000011604 */
[----:B------:R-:W-:Y:S02]  /*6e30*/  IMAD.MOV.U32 R4, RZ, RZ, R24 ;  /* 0x000000ffff047224 */ /* 0x000fe400078e0018 */
[----:B------:R-:W-:Y:S01]  /*6e40*/  IMAD.MOV.U32 R5, RZ, RZ, R27 ;  /* 0x000000ffff057224 */ /* 0x000fe200078e001b */
[----:B------:R-:W-:Y:S06]  /*6e50*/  @!P0 BRA `(.L_x_144) ;  /* 0x0000000000288947 */ /* 0x000fec0003800000 */
[----:B------:R-:W2:Y:S02]  /*6e60*/  LDC R5, c[0x0][0x8f4] ;  /* 0x00023d00ff057b82 */ /* 0x000ea40000000800 */
[----:B--2---:R-:W-:-:S05]  /*6e70*/  IADD3 R5, P0, R24, R5, RZ ;  /* 0x0000000518057210 */ /* 0x004fca0007f1e0ff */
[----:B------:R-:W-:-:S04]  /*6e80*/  IMAD.X R27, RZ, RZ, R27, P0 ;  /* 0x000000ffff1b7224 */ /* 0x000fc800000e061b */
[----:B------:R-:W-:-:S04]  /*6e90*/  IMAD.WIDE.U32 R6, R27, R12, RZ ;  /* 0x0000000c1b067225 */ /* 0x000fc800078e00ff */
[----:B------:R-:W-:-:S04]  /*6ea0*/  IMAD.WIDE.U32 R6, P0, R5, R13, R6 ;  /* 0x0000000d05067225 */ /* 0x000fc80007800006 */
[----:B------:R-:W-:-:S04]  /*6eb0*/  IMAD.WIDE.U32 R4, R5, R12, RZ ;  /* 0x0000000c05047225 */ /* 0x000fc800078e00ff */
[----:B------:R-:W-:Y:S01]  /*6ec0*/  IMAD.MOV.U32 R4, RZ, RZ, R7 ;  /* 0x000000ffff047224 */ /* 0x000fe200078e0007 */
[----:B------:R-:W-:Y:S01]  /*6ed0*/  IADD3 RZ, P1, R5, R6, RZ ;  /* 0x0000000605ff7210 */ /* 0x000fe20007f3e0ff */
[----:B------:R-:W-:-:S04]  /*6ee0*/  IMAD.X R5, RZ, RZ, RZ, P0 ;  /* 0x000000ffff057224 */ /* 0x000fc800000e06ff */
[----:B------:R-:W-:-:S08]  /*6ef0*/  IMAD.WIDE.U32.X R4, R27, R13, R4, P1 ;  /* 0x0000000d1b047225 */ /* 0x000fd000008e0404 */
.L_x_144:
[----:B------:R-:W-:Y:S01]  /*6f00*/  SHF.R.U64 R4, R4, R25, R5 ;  /* 0x0000001904047219 */ /* 0x000fe20000001205 */
[----:B------:R-:W-:Y:S01]  /*6f10*/  IMAD.MOV.U32 R13, RZ, RZ, R14 ;  /* 0x000000ffff0d7224 */ /* 0x000fe200078e000e */
[----:B------:R-:W-:Y:S02]  /*6f20*/  LOP3.LUT R23, R23, R8, RZ, 0xc0, !PT ;  /* 0x0000000817177212 */ /* 0x000fe400078ec0ff */
[----:B------:R-:W-:Y:S01]  /*6f30*/  LOP3.LUT R22, R22, R3, RZ, 0xc0, !PT ;  /* 0x0000000316167212 */ /* 0x000fe200078ec0ff */
[----:B------:R-:W-:Y:S02]  /*6f40*/  IMAD.MOV R5, RZ, RZ, -R4 ;  /* 0x000000ffff057224 */ /* 0x000fe400078e0a04 */
[----:B------:R-:W-:Y:S02]  /*6f50*/  IMAD R23, R4, UR13, R23 ;  /* 0x0000000d04177c24 */ /* 0x000fe4000f8e0217 */
[----:B----4-:R-:W-:Y:S02]  /*6f60*/  IMAD R21, R5, R21, R24 ;  /* 0x0000001505157224 */ /* 0x010fe400078e0218 */
[----:B---3--:R-:W-:-:S02]  /*6f70*/  IMAD R15, R23, R20, R15 ;  /* 0x00000014170f7224 */ /* 0x008fc400078e020f */
[----:B-1----:R-:W-:Y:S02]  /*6f80*/  IMAD R18, R21, R18, R22 ;  /* 0x0000001215127224 */ /* 0x002fe400078e0216 */
[----:B------:R-:W-:-:S03]  /*6f90*/  IMAD.MOV.U32 R4, RZ, RZ, 0x1 ;  /* 0x00000001ff047424 */ /* 0x000fc600078e00ff */
[----:B------:R-:W-:Y:S02]  /*6fa0*/  SEL R20, R18, R15, !P2 ;  /* 0x0000000f12147207 */ /* 0x000fe40005000000 */
[----:B------:R-:W-:-:S07]  /*6fb0*/  SEL R21, R15, R18, !P2 ;  /* 0x000000120f157207 */ /* 0x000fce0005000000 */
.L_x_142:
[----:B------:R-:W-:-:S13]  /*6fc0*/  LOP3.LUT P0, RZ, R4, 0xff, RZ, 0xc0, !PT ;  /* 0x000000ff04ff7812 */ /* 0x000fda000780c0ff */
[----:B------:R-:W-:Y:S05]  /*6fd0*/  @P0 BRA `(.L_x_145) ;  /* 0xfffffff000580947 */ /* 0x000fea000383ffff */
.L_x_113:
[----:B------:R-:W-:-:S13]  /*6fe0*/  ELECT P0, URZ, PT ;  /* 0x00000000003f782f */ /* 0x000fda0003800000 */
[----:B------:R-:W-:Y:S05]  /*6ff0*/  @!P0 BRA `(.L_x_13) ;  /* 0x0000001000908947 */ /* 0x000fea0003800000 */
[----:B------:R-:W-:-:S04]  /*7000*/  LOP3.LUT R19, R19, 0x2, RZ, 0xfc, !PT ;  /* 0x0000000213137812 */ /* 0x000fc800078efcff */
[----:B------:R-:W-:-:S13]  /*7010*/  ISETP.NE.AND P1, PT, R19, 0x3, PT ;  /* 0x000000031300780c */ /* 0x000fda0003f25270 */
[----:B------:R-:W-:Y:S05]  /*7020*/  @!P1 BRA `(.L_x_146) ;  /* 0x0000000000049947 */ /* 0x000fea0003800000 */
[----:B------:R-:W-:Y:S01]  /*7030*/  BPT.TRAP 0x1 ;  /* 0x000000040000795c */ /* 0x000fe20000300000 */
.L_x_146:
[----:B--2---:R-:W-:Y:S01]  /*7040*/  IMAD.U32 R4, RZ, RZ, UR36 ;  /* 0x00000024ff047e24 */ /* 0x004fe2000f8e00ff */
[----:B------:R-:W-:Y:S02]  /*7050*/  MOV R3, 0x400 ;  /* 0x0000040000037802 */ /* 0x000fe40000000f00 */
[----:B------:R-:W-:Y:S02]  /*7060*/  SHF.L.U32 R2, R0, 0x1f, RZ ;  /* 0x0000001f00027819 */ /* 0x000fe400000006ff */
[----:B------:R-:W-:-:S04]  /*7070*/  LEA R3, R4, R3, 0x18 ;  /* 0x0000000304037211 */ /* 0x000fc800078ec0ff */
[----:B------:R-:W1:Y:S02]  /*7080*/  SYNCS.PHASECHK.TRANS64.TRYWAIT P0, [R3+URZ+0x80], R2 ;  /* 0x00008002030075a7 */ /* 0x000e64000800017f */
[----:B-1----:R-:W-:Y:S05]  /*7090*/  @!P0 BRA `(.L_x_147) ;  /* 0x0000001400688947 */ /* 0x002fea0003800000 */
.L_x_182:
[----:B------:R-:W-:Y:S05]  /*70a0*/  @!P1 BRA `(.L_x_148) ;  /* 0x0000000000049947 */ /* 0x000fea0003800000 */
[----:B------:R-:W-:Y:S01]  /*70b0*/  BPT.TRAP 0x1 ;  /* 0x000000040000795c */ /* 0x000fe20000300000 */
.L_x_148:
[----:B------:R-:W2:Y:S02]  /*70c0*/  SYNCS.PHASECHK.TRANS64.TRYWAIT P0, [R3+URZ+0x88], R2 ;  /* 0x00008802030075a7 */ /* 0x000ea4000800017f */
[----:B--2---:R-:W-:Y:S05]  /*70d0*/  @!P0 BRA `(.L_x_149) ;  /* 0x00000014006c8947 */ /* 0x004fea0003800000 */
.L_x_183:
[----:B------:R-:W-:Y:S05]  /*70e0*/  @!P1 BRA `(.L_x_150) ;  /* 0x0000000000049947 */ /* 0x000fea0003800000 */
[----:B------:R-:W-:Y:S01]  /*70f0*/  BPT.TRAP 0x1 ;  /* 0x000000040000795c */ /* 0x000fe20000300000 */
.L_x_150:
[----:B------:R-:W1:Y:S02]  /*7100*/  SYNCS.PHASECHK.TRANS64.TRYWAIT P0, [R3+URZ+0x90], R2 ;  /* 0x00009002030075a7 */ /* 0x000e64000800017f */
[----:B-1----:R-:W-:Y:S05]  /*7110*/  @!P0 BRA `(.L_x_151) ;  /* 0x0000001400708947 */ /* 0x002fea0003800000 */
.L_x_184:
[----:B------:R-:W-:Y:S05]  /*7120*/  @!P1 BRA `(.L_x_152) ;  /* 0x0000000000049947 */ /* 0x000fea0003800000 */
[----:B------:R-:W-:Y:S01]  /*7130*/  BPT.TRAP 0x1 ;  /* 0x000000040000795c */ /* 0x000fe20000300000 */
.L_x_152:
[----:B------:R-:W-:-:S07]  /*7140*/  SHF.L.U32 R0, R0, 0x1f, RZ ;  /* 0x0000001f00007819 */ /* 0x000fce00000006ff */
.L_x_153:
[----:B------:R1:W1:Y:S02]  /*7150*/  SYNCS.PHASECHK.TRANS64.TRYWAIT P0, [R3+URZ+0x98], R0 ;  /* 0x00009800030075a7 */ /* 0x000264000800017f */
[----:B-1----:R-:W-:Y:S05]  /*7160*/  @!P0 NANOSLEEP.SYNCS 0x989680 ;  /* 0x009896800000895d */ /* 0x002fea0003900000 */
[----:B------:R-:W1:Y:S02]  /*7170*/  @!P0 SYNCS.PHASECHK.TRANS64 P0, [R3+URZ+0x98], R0 ;  /* 0x00009800030085a7 */ /* 0x000e64000800007f */
[----:B-1----:R-:W-:Y:S05]  /*7180*/  @P0 BRA `(.L_x_13) ;  /* 0x00000010002c0947 */ /* 0x002fea0003800000 */
[----:B------:R-:W-:Y:S05]  /*7190*/  BRA `(.L_x_153) ;  /* 0xfffffffc00ec7947 */ /* 0x000fea000383ffff */
.L_x_108:
[----:B------:R-:W-:Y:S01]  /*71a0*/  LOP3.LUT P0, RZ, R10, 0xff, RZ, 0xc0, !PT ;  /* 0x000000ff0aff7812 */ /* 0x000fe2000780c0ff */
[----:B------:R-:W-:Y:S01]  /*71b0*/  IMAD.MOV.U32 R12, RZ, RZ, RZ ;  /* 0x000000ffff0c7224 */ /* 0x000fe200078e00ff */
[----:B------:R-:W-:-:S11]  /*71c0*/  MOV R0, 0x1 ;  /* 0x0000000100007802 */ /* 0x000fd60000000f00 */
[----:B------:R-:W-:Y:S05]  /*71d0*/  @!P0 BRA `(.L_x_154) ;  /* 0x0000000c001c8947 */ /* 0x000fea0003800000 */
[----:B------:R-:W2:Y:S01]  /*71e0*/  LDC R0, c[0x0][0x28c] ;  /* 0x0000a300ff007b82 */ /* 0x000ea20000000800 */
[----:B------:R-:W-:Y:S01]  /*71f0*/  ULDC UR7, c[0x0][0x900] ;  /* 0x0002400000077ab9 */ /* 0x000fe20000000800 */
[----:B------:R-:W-:Y:S01]  /*7200*/  UMOV UR8, 0xffffffff ;  /* 0xffffffff00087882 */ /* 0x000fe20000000000 */
[----:B------:R-:W-:Y:S01]  /*7210*/  BSSY B0, `(.L_x_154) ;  /* 0x00000c3000007945 */ /* 0x000fe20003800000 */
[----:B-1----:R-:W-:Y:S01]  /*7220*/  USHF.L.U32 UR4, UR36, 0x6, URZ ;  /* 0x0000000624047899 */ /* 0x002fe2000800063f */
[----:B------:R-:W-:Y:S01]  /*7230*/  IMAD.MOV.U32 R10, RZ, RZ, 0x1 ;  /* 0x00000001ff0a7424 */ /* 0x000fe200078e00ff */
[----:B------:R-:W-:Y:S01]  /*7240*/  USHF.L.U32 UR5, UR36, 0xc, URZ ;  /* 0x0000000c24057899 */ /* 0x000fe2000800063f */
[----:B------:R-:W-:Y:S01]  /*7250*/  LOP3.LUT R9, R22, 0x2, RZ, 0xfc, !PT ;  /* 0x0000000216097812 */ /* 0x000fe200078efcff */
[----:B------:R-:W-:Y:S01]  /*7260*/  USHF.L.U32 UR8, UR8, UR7, URZ ;  /* 0x0000000708087299 */ /* 0x000fe2000800063f */
[----:B------:R-:W-:Y:S01]  /*7270*/  IMAD.MOV.U32 R12, RZ, RZ, RZ ;  /* 0x000000ffff0c7224 */ /* 0x000fe200078e00ff */
[----:B------:R-:W-:Y:S01]  /*7280*/  ULDC UR6, c[0x0][0x8a8] ;  /* 0x00022a0000067ab9 */ /* 0x000fe20000000800 */
[----:B------:R-:W-:-:S02]  /*7290*/  ULOP3.LUT UR4, UR4, 0x40, URZ, 0xc0, !UPT ;  /* 0x0000004004047892 */ /* 0x000fc4000f8ec03f */
[----:B------:R-:W-:Y:S02]  /*72a0*/  ULOP3.LUT UR5, UR5, 0x1000, URZ, 0xc0, !UPT ;  /* 0x0000100005057892 */ /* 0x000fe4000f8ec03f */
[----:B------:R-:W-:Y:S02]  /*72b0*/  UIADD3 UR17, UR6, -0x1, URZ ;  /* 0xffffffff06117890 */ /* 0x000fe4000fffe03f */
[----:B------:R-:W-:Y:S02]  /*72c0*/  USHF.L.U32 UR19, UR37, UR7, URZ ;  /* 0x0000000725137299 */ /* 0x000fe4000800063f */
[----:B------:R-:W-:Y:S01]  /*72d0*/  ULOP3.LUT UR18, URZ, UR8, URZ, 0x33, !UPT ;  /* 0x000000083f127292 */ /* 0x000fe2000f8e333f */
[----:B------:R-:W-:Y:S01]  /*72e0*/  ULDC.64 UR22, c[0x0][0x198] ;  /* 0x0000660000167ab9 */ /* 0x000fe20000000a00 */
[----:B--2---:R-:W-:-:S05]  /*72f0*/  VIADD R0, R0, 0x3f ;  /* 0x0000003f00007836 */ /* 0x004fca0000000000 */
[----:B------:R-:W-:-:S04]  /*7300*/  SHF.R.S32.HI R3, RZ, 0x1f, R0 ;  /* 0x0000001fff037819 */ /* 0x000fc80000011400 */
[----:B------:R-:W-:Y:S01]  /*7310*/  LEA.HI R3, R3, R0, RZ, 0x6 ;  /* 0x0000000003037211 */ /* 0x000fe200078f30ff */
[----:B------:R-:W-:-:S03]  /*7320*/  IMAD.MOV.U32 R0, RZ, RZ, 0x1 ;  /* 0x00000001ff007424 */ /* 0x000fc600078e00ff */
[----:B------:R-:W-:-:S05]  /*7330*/  SHF.R.S32.HI R3, RZ, 0x6, R3 ;  /* 0x00000006ff037819 */ /* 0x000fca0000011403 */
[----:B------:R-:W-:-:S07]  /*7340*/  VIADD R8, R3, 0x1 ;  /* 0x0000000103087836 */ /* 0x000fce0000000000 */
.L_x_165:
[----:B------:R-:W-:-:S03]  /*7350*/  UMOV UR6, 0xffffffff ;  /* 0xffffffff00067882 */ /* 0x000fc60000000000 */
[----:B------:R-:W-:Y:S05]  /*7360*/  BRA.DIV UR6, `(.L_x_155) ;  /* 0x0000001206f07947 */ /* 0x000fea000b800000 */
[----:B------:R-:W-:-:S13]  /*7370*/  ELECT P6, URZ, PT ;  /* 0x00000000003f782f */ /* 0x000fda00038c0000 */
.L_x_187:
[----:B------:R-:W1:Y:S01]  /*7380*/  LDC R4, c[0x0][0x28c] ;  /* 0x0000a300ff047b82 */ /* 0x000e620000000800 */
[----:B------:R-:W-:Y:S01]  /*7390*/  BSSY B1, `(.L_x_156) ;  /* 0x0000038000017945 */ /* 0x000fe20003800000 */
[----:B-1----:R-:W-:-:S13]  /*73a0*/  ISETP.LT.OR P6, PT, R4, 0x1, !P6 ;  /* 0x000000010400780c */ /* 0x002fda00077c1670 */
[----:B------:R-:W-:Y:S05]  /*73b0*/  @P6 BRA `(.L_x_157) ;  /* 0x0000000000d46947 */ /* 0x000fea0003800000 */
[----:B------:R-:W-:Y:S01]  /*73c0*/  LEA R20, R20, UR4, 0x7 ;  /* 0x0000000414147c11 */ /* 0x000fe2000f8e38ff */
[----:B------:R-:W-:Y:S02]  /*73d0*/  IMAD.SHL.U32 R21, R21, 0x80, RZ ;  /* 0x0000008015157824 */ /* 0x000fe400078e00ff */
[----:B------:R-:W-:Y:S02]  /*73e0*/  IMAD.MOV.U32 R19, RZ, RZ, RZ ;  /* 0x000000ffff137224 */ /* 0x000fe400078e00ff */
[----:B------:R-:W-:Y:S02]  /*73f0*/  IMAD.MOV.U32 R4, RZ, RZ, R8 ;  /* 0x000000ffff047224 */ /* 0x000fe400078e0008 */
[----:B------:R-:W-:Y:S02]  /*7400*/  IMAD.MOV.U32 R5, RZ, RZ, R0 ;  /* 0x000000ffff057224 */ /* 0x000fe400078e0000 */
[----:B------:R-:W-:-:S07]  /*7410*/  IMAD.MOV.U32 R6, RZ, RZ, R12 ;  /* 0x000000ffff067224 */ /* 0x000fce00078e000c */
.L_x_160:
[----:B------:R-:W1:Y:S01]  /*7420*/  S2R R14, SR_CgaCtaId ;  /* 0x00000000000e7919 */ /* 0x000e620000008800 */
[----:B------:R-:W-:Y:S02]  /*7430*/  MOV R7, 0x400 ;  /* 0x0000040000077802 */ /* 0x000fe40000000f00 */
[----:B------:R-:W-:-:S13]  /*7440*/  LOP3.LUT P1, RZ, R18, 0x7f, RZ, 0xc0, !PT ;  /* 0x0000007f12ff7812 */ /* 0x000fda000782c0ff */
[----:B------:R-:W2:Y:S01]  /*7450*/  @!P1 LDC R11, c[0x0][0x500] ;  /* 0x00014000ff0b9b82 */ /* 0x000ea20000000800 */
[----:B-1----:R-:W-:Y:S02]  /*7460*/  LEA R15, R14, R7, 0x18 ;  /* 0x000000070e0f7211 */ /* 0x002fe400078ec0ff */
[----:B------:R-:W-:-:S03]  /*7470*/  SHF.L.U32 R7, R5, 0x1f, RZ ;  /* 0x0000001f05077819 */ /* 0x000fc600000006ff */
[----:B------:R-:W-:-:S04]  /*7480*/  IMAD R14, R6, 0x8, R15 ;  /* 0x00000008060e7824 */ /* 0x000fc800078e020f */
[----:B------:R-:W1:Y:S02]  /*7490*/  SYNCS.PHASECHK.TRANS64.TRYWAIT P0, [R14+URZ+0x30], R7 ;  /* 0x000030070e0075a7 */ /* 0x000e64000800017f */
[----:B-12---:R-:W-:Y:S05]  /*74a0*/  @!P0 BRA `(.L_x_158) ;  /* 0x0000001000c08947 */ /* 0x006fea0003800000 */
.L_x_188:
[----:B-1----:R-:W-:Y:S01]  /*74b0*/  PRMT R7, R9, 0x9910, RZ ;  /* 0x0000991009077816 */ /* 0x002fe200000000ff */
[----:B------:R1:W-:Y:S03]  /*74c0*/  @!P1 SYNCS.ARRIVE.TRANS64 RZ, [R14+URZ], R11 ;  /* 0x0000000b0eff99a7 */ /* 0x0003e6000800003f */
[----:B------:R-:W-:-:S13]  /*74d0*/  ISETP.NE.AND P0, PT, R7, 0x2, PT ;  /* 0x000000020700780c */ /* 0x000fda0003f05270 */
[----:B-1----:R-:W-:Y:S05]  /*74e0*/  @P0 BRA `(.L_x_159) ;  /* 0x0000000000040947 */ /* 0x002fea0003800000 */
[----:B------:R-:W-:Y:S01]  /*74f0*/  BPT.TRAP 0x1 ;  /* 0x000000040000795c */ /* 0x000fe20000300000 */
.L_x_159:
[C---:B------:R-:W-:Y:S01]  /*7500*/  LEA R7, R6.reuse, UR5, 0xd ;  /* 0x0000000506077c11 */ /* 0x040fe2000f8e68ff */
[--C-:B------:R-:W-:Y:S01]  /*7510*/  IMAD R11, R6, 0x4000, R15.reuse ;  /* 0x00004000060b7824 */ /* 0x100fe200078e020f */
[----:B------:R-:W-:Y:S01]  /*7520*/  R2UR UR9, R14 ;  /* 0x000000000e0972ca */ /* 0x000fe200000e0000 */
[----:B------:R-:W-:Y:S01]  /*7530*/  VIADD R4, R4, 0xffffffff ;  /* 0xffffffff04047836 */ /* 0x000fe20000000000 */
[----:B------:R-:W-:Y:S01]  /*7540*/  UIADD3 UR6, UP0, UR22, 0xf0, URZ ;  /* 0x000000f016067890 */ /* 0x000fe2000ff1e03f */
[----:B------:R-:W-:Y:S01]  /*7550*/  IMAD R7, R7, 0x2, R15 ;  /* 0x0000000207077824 */ /* 0x000fe200078e020f */
[----:B------:R-:W-:Y:S01]  /*7560*/  R2UR UR7, R11 ;  /* 0x000000000b0772ca */ /* 0x000fe200000e0000 */
[----:B------:R-:W-:Y:S01]  /*7570*/  UIADD3 UR24, UP1, UR22, 0x1f0, URZ ;  /* 0x000001f016187890 */ /* 0x000fe2000ff3e03f */
[----:B------:R-:W-:Y:S01]  /*7580*/  R2UR UR11, R21 ;  /* 0x00000000150b72ca */ /* 0x000fe200000e0000 */
[----:B------:R-:W-:Y:S01]  /*7590*/  VIADD R6, R6, 0x1 ;  /* 0x0000000106067836 */ /* 0x000fe20000000000 */
[----:B------:R-:W-:Y:S01]  /*75a0*/  R2UR UR8, R7 ;  /* 0x00000000070872ca */ /* 0x000fe200000e0000 */
[----:B------:R-:W-:Y:S01]  /*75b0*/  UIADD3.X UR25, URZ, UR23, URZ, UP1, !UPT ;  /* 0x000000173f197290 */ /* 0x000fe20008ffe43f */
[----:B------:R-:W-:Y:S01]  /*75c0*/  R2UR UR10, R19 ;  /* 0x00000000130a72ca */ /* 0x000fe200000e0000 */
[----:B------:R-:W-:Y:S01]  /*75d0*/  UMOV UR14, 0x0 ;  /* 0x00000000000e7882 */ /* 0x000fe20000000000 */
[----:B------:R-:W-:Y:S01]  /*75e0*/  R2UR UR12, R13 ;  /* 0x000000000d0c72ca */ /* 0x000fe200000e0000 */
[----:B------:R-:W-:Y:S01]  /*75f0*/  UMOV UR15, 0x10000000 ;  /* 0x10000000000f7882 */ /* 0x000fe20000000000 */
[----:B------:R-:W-:Y:S01]  /*7600*/  R2UR UR20, R20 ;  /* 0x00000000141472ca */ /* 0x000fe200000e0000 */
[----:B------:R-:W-:Y:S01]  /*7610*/  UMOV UR21, 0x30000 ;  /* 0x0003000000157882 */ /* 0x000fe20000000000 */
[----:B------:R-:W-:Y:S01]  /*7620*/  ISETP.GT.AND P1, PT, R4, 0x1, PT ;  /* 0x000000010400780c */ /* 0x000fe20003f24270 */
[----:B------:R-:W-:Y:S01]  /*7630*/  UIADD3 UR13, UR7, 0x8400, URZ ;  /* 0x00008400070d7890 */ /* 0x000fe2000fffe03f */
[----:B------:R-:W-:Y:S01]  /*7640*/  ISETP.NE.AND P0, PT, R6, 0x6, PT ;  /* 0x000000060600780c */ /* 0x000fe20003f05270 */
[----:B------:R-:W-:Y:S01]  /*7650*/  UIADD3.X UR7, URZ, UR23, URZ, UP0, !UPT ;  /* 0x000000173f077290 */ /* 0x000fe200087fe43f */
[----:B------:R-:W-:Y:S01]  /*7660*/  VIADD R19, R19, 0x40 ;  /* 0x0000004013137836 */ /* 0x000fe20000000000 */
[----:B------:R-:W-:Y:S01]  /*7670*/  UIADD3 UR16, UR8, 0x20400, URZ ;  /* 0x0002040008107890 */ /* 0x000fe2000fffe03f */
[----:B------:R-:W-:-:S02]  /*7680*/  SEL R14, RZ, 0x1, P0 ;  /* 0x00000001ff0e7807 */ /* 0x000fc40000000000 */
[----:B------:R-:W-:Y:S01]  /*7690*/  UMOV UR8, UR13 ;  /* 0x0000000d00087c82 */ /* 0x000fe20008000000 */
[----:B------:R-:W-:Y:S02]  /*76a0*/  SEL R6, R6, RZ, P0 ;  /* 0x000000ff06067207 */ /* 0x000fe40000000000 */
[----:B------:R-:W-:Y:S01]  /*76b0*/  LOP3.LUT R5, R5, R14, RZ, 0x3c, !PT ;  /* 0x0000000e05057212 */ /* 0x000fe200078e3cff */
[----:B------:R1:W-:Y:S02]  /*76c0*/  UTMALDG.3D [UR8], [UR6], desc[UR14] ;  /* 0x00000e08060075b4 */ /* 0x0003e40008011000 */
[----:B-1----:R-:W-:Y:S01]  /*76d0*/  UMOV UR8, UR16 ;  /* 0x0000001000087c82 */ /* 0x002fe20008000000 */
[----:B------:R-:W-:Y:S02]  /*76e0*/  UMOV UR11, UR20 ;  /* 0x00000014000b7c82 */ /* 0x000fe40008000000 */
[----:B------:R1:W-:Y:S02]  /*76f0*/  UTMALDG.3D.MULTICAST [UR8], [UR24], UR21, desc[UR14] ;  /* 0x00000e08180073b4 */ /* 0x0003e40008011815 */
[----:B-1----:R-:W-:Y:S05]  /*7700*/  @P1 BRA `(.L_x_160) ;  /* 0xfffffffc00441947 */ /* 0x002fea000383ffff */
.L_x_157:
[----:B------:R-:W-:Y:S05]  /*7710*/  BSYNC B1 ;  /* 0x0000000000017941 */ /* 0x000fea0003800000 */
.L_x_156:
[----:B------:R-:W-:Y:S01]  /*7720*/  LOP3.LUT P1, RZ, R10, 0xff, RZ, 0xc0, !PT ;  /* 0x000000ff0aff7812 */ /* 0x000fe2000782c0ff */
[C---:B------:R-:W-:Y:S01]  /*7730*/  IMAD.IADD R12, R3.reuse, 0x1, R12 ;  /* 0x00000001030c7824 */ /* 0x040fe200078e020c */
[----:B------:R-:W-:Y:S01]  /*7740*/  ULDC.64 UR6, c[0x0][0x8f8] ;  /* 0x00023e0000067ab9 */ /* 0x000fe20000000a00 */
[C---:B------:R-:W-:Y:S01]  /*7750*/  ISETP.GE.U32.AND P2, PT, R3.reuse, 0x6, PT ;  /* 0x000000060300780c */ /* 0x040fe20003f46070 */
[----:B------:R-:W-:Y:S01]  /*7760*/  BSSY B1, `(.L_x_161) ;  /* 0x000006b000017945 */ /* 0x000fe20003800000 */
[----:B------:R-:W-:Y:S01]  /*7770*/  IMAD.MOV.U32 R21, RZ, RZ, -0x1 ;  /* 0xffffffffff157424 */ /* 0x000fe200078e00ff */
[----:B------:R-:W-:Y:S01]  /*7780*/  ISETP.GT.U32.AND P0, PT, R12, 0x5, PT ;  /* 0x000000050c00780c */ /* 0x000fe20003f04070 */
[----:B------:R-:W-:Y:S01]  /*7790*/  IMAD.MOV.U32 R13, RZ, RZ, -0x1 ;  /* 0xffffffffff0d7424 */ /* 0x000fe200078e00ff */
[----:B------:R-:W-:Y:S02]  /*77a0*/  MOV R20, 0xffffffff ;  /* 0xffffffff00147802 */ /* 0x000fe40000000f00 */
[----:B------:R-:W-:-:S02]  /*77b0*/  ISETP.LT.U32.AND P0, PT, R3, 0x6, P0 ;  /* 0x000000060300780c */ /* 0x000fc40000701070 */
[----:B------:R-:W-:Y:S01]  /*77c0*/  PRMT R10, RZ, 0x7610, R10 ;  /* 0x00007610ff0a7816 */ /* 0x000fe2000000000a */
[----:B------:R-:W1:Y:S01]  /*77d0*/  @P1 S2R R5, SR_CgaCtaId ;  /* 0x0000000000051919 */ /* 0x000e620000008800 */
[----:B------:R-:W-:-:S04]  /*77e0*/  @P1 MOV R4, 0x400 ;  /* 0x0000040000041802 */ /* 0x000fc80000000f00 */
[----:B-1----:R-:W-:Y:S01]  /*77f0*/  @P1 LEA R6, R5, R4, 0x18 ;  /* 0x0000000405061211 */ /* 0x002fe200078ec0ff */
[----:B------:R-:W-:-:S03]  /*7800*/  IMAD.WIDE.U32 R4, R12, -0x55555555, RZ ;  /* 0xaaaaaaab0c047825 */ /* 0x000fc600078e00ff */
[----:B------:R1:W-:Y:S01]  /*7810*/  @P1 SYNCS.ARRIVE.TRANS64.A1T0 RZ, [R6+URZ+0xa8], RZ ;  /* 0x0000a8ff06ff19a7 */ /* 0x0003e2000810003f */
[----:B------:R-:W-:Y:S02]  /*7820*/  IADD3 R16, P1, R16, UR40, RZ ;  /* 0x0000002810107c10 */ /* 0x000fe4000ff3e0ff */
[----:B------:R-:W-:Y:S02]  /*7830*/  SHF.R.U32.HI R7, RZ, 0x2, R5 ;  /* 0x00000002ff077819 */ /* 0x000fe40000011605 */
[----:B------:R-:W-:Y:S02]  /*7840*/  SEL R5, RZ, 0x1, !P0 ;  /* 0x00000001ff057807 */ /* 0x000fe40004000000 */
[----:B------:R-:W-:Y:S01]  /*7850*/  IADD3.X R17, R17, UR38, RZ, P1, !PT ;  /* 0x0000002611117c10 */ /* 0x000fe20008ffe4ff */
[----:B------:R-:W-:Y:S01]  /*7860*/  IMAD R12, R7, -0x6, R12 ;  /* 0xfffffffa070c7824 */ /* 0x000fe200078e020c */
[----:B------:R-:W-:Y:S02]  /*7870*/  ISETP.GE.U32.AND P0, PT, R16, UR6, PT ;  /* 0x0000000610007c0c */ /* 0x000fe4000bf06070 */
[----:B------:R-:W-:-:S02]  /*7880*/  LOP3.LUT R0, R0, R5, RZ, 0x3c, !PT ;  /* 0x0000000500007212 */ /* 0x000fc400078e3cff */
[----:B------:R-:W-:Y:S02]  /*7890*/  ISETP.GE.U32.AND.EX P0, PT, R17, UR7, PT, P0 ;  /* 0x0000000711007c0c */ /* 0x000fe4000bf06100 */
[----:B------:R-:W-:Y:S02]  /*78a0*/  @P2 LOP3.LUT R0, R0, 0x1, R7, 0x78, !PT ;  /* 0x0000000100002812 */ /* 0x000fe400078e7807 */
[----:B------:R-:W-:-:S09]  /*78b0*/  PRMT R4, RZ, 0x7610, R4 ;  /* 0x00007610ff047816 */ /* 0x000fd20000000004 */
[----:B-1----:R-:W-:Y:S05]  /*78c0*/  @P0 BRA `(.L_x_162) ;  /* 0x0000000400500947 */ /* 0x002fea0003800000 */
[----:B------:R-:W1:Y:S01]  /*78d0*/  S2R R14, SR_CTAID.X ;  /* 0x00000000000e7919 */ /* 0x000e620000002500 */
[----:B------:R-:W-:Y:S01]  /*78e0*/  ULDC.64 UR6, c[0x0][0x8d0] ;  /* 0x0002340000067ab9 */ /* 0x000fe20000000a00 */
[----:B------:R-:W2:Y:S01]  /*78f0*/  LDC R15, c[0x0][0x144] ;  /* 0x00005100ff0f7b82 */ /* 0x000ea20000000800 */
[----:B------:R-:W-:Y:S01]  /*7900*/  ISETP.NE.U32.AND P0, PT, RZ, UR6, PT ;  /* 0x00000006ff007c0c */ /* 0x000fe2000bf05070 */
[----:B------:R-:W3:Y:S01]  /*7910*/  S2R R11, SR_CTAID.Y ;  /* 0x00000000000b7919 */ /* 0x000ee20000002600 */
[----:B------:R-:W-:Y:S01]  /*7920*/  ULDC UR8, c[0x0][0x150] ;  /* 0x0000540000087ab9 */ /* 0x000fe20000000800 */
[----:B------:R-:W-:Y:S01]  /*7930*/  ULDC UR9, c[0x0][0x8d8] ;  /* 0x0002360000097ab9 */ /* 0x000fe20000000800 */
[----:B------:R-:W-:Y:S01]  /*7940*/  ISETP.NE.AND.EX P0, PT, RZ, UR7, PT, P0 ;  /* 0x00000007ff007c0c */ /* 0x000fe2000bf05300 */
[----:B------:R-:W-:Y:S01]  /*7950*/  IMAD.MOV.U32 R4, RZ, RZ, R16 ;  /* 0x000000ffff047224 */ /* 0x000fe200078e0010 */
[----:B-1----:R-:W-:-:S05]  /*7960*/  I2FP.F32.U32 R5, R14 ;  /* 0x0000000e00057245 */ /* 0x002fca0000201000 */
[----:B------:R-:W-:Y:S01]  /*7970*/  FMUL R19, R5, UR8 ;  /* 0x0000000805137c20 */ /* 0x000fe20008400000 */
[----:B------:R-:W-:-:S05]  /*7980*/  IMAD.MOV.U32 R5, RZ, RZ, R17 ;  /* 0x000000ffff057224 */ /* 0x000fca00078e0011 */
[----:B---3--:R-:W-:Y:S05]  /*7990*/  @!P0 BRA `(.L_x_163) ;  /* 0x0000000000288947 */ /* 0x008fea0003800000 */
[----:B------:R-:W-:Y:S02]  /*79a0*/  ULDC UR8, c[0x0][0x8dc] ;  /* 0x0002370000087ab9 */ /* 0x000fe40000000800 */
[----:B------:R-:W-:-:S05]  /*79b0*/  IADD3 R5, P0, R16, UR8, RZ ;  /* 0x0000000810057c10 */ /* 0x000fca000ff1e0ff */
[----:B------:R-:W-:-:S04]  /*79c0*/  IMAD.X R13, RZ, RZ, R17, P0 ;  /* 0x000000ffff0d7224 */ /* 0x000fc800000e0611 */
[----:B------:R-:W-:-:S04]  /*79d0*/  IMAD.WIDE.U32 R6, R13, UR6, RZ ;  /* 0x000000060d067c25 */ /* 0x000fc8000f8e00ff */
[----:B------:R-:W-:-:S04]  /*79e0*/  IMAD.WIDE.U32 R6, P0, R5, UR7, R6 ;  /* 0x0000000705067c25 */ /* 0x000fc8000f800006 */
[----:B------:R-:W-:-:S04]  /*79f0*/  IMAD.WIDE.U32 R4, R5, UR6, RZ ;  /* 0x0000000605047c25 */ /* 0x000fc8000f8e00ff */
[----:B------:R-:W-:Y:S01]  /*7a00*/  IMAD.MOV.U32 R4, RZ, RZ, R7 ;  /* 0x000000ffff047224 */ /* 0x000fe200078e0007 */
[----:B------:R-:W-:Y:S01]  /*7a10*/  IADD3 RZ, P1, R5, R6, RZ ;  /* 0x0000000605ff7210 */ /* 0x000fe20007f3e0ff */
[----:B------:R-:W-:-:S04]  /*7a20*/  IMAD.X R5, RZ, RZ, RZ, P0 ;  /* 0x000000ffff057224 */ /* 0x000fc800000e06ff */
[----:B------:R-:W-:-:S08]  /*7a30*/  IMAD.WIDE.U32.X R4, R13, UR7, R4, P1 ;  /* 0x000000070d047c25 */ /* 0x000fd000088e0404 */
.L_x_163:
[--C-:B------:R-:W-:Y:S01]  /*7a40*/  SHF.R.U64 R13, R4, UR9, R5.reuse ;  /* 0x00000009040d7c19 */ /* 0x100fe20008001205 */
[----:B------:R-:W1:Y:S01]  /*7a50*/  F2I.U32.TRUNC.NTZ R19, R19 ;  /* 0x0000001300137305 */ /* 0x000e62000020f000 */
[----:B------:R-:W-:Y:S01]  /*7a60*/  SHF.R.U32.HI R4, RZ, UR9, R5 ;  /* 0x00000009ff047c19 */ /* 0x000fe20008011605 */
[----:B------:R-:W-:Y:S01]  /*7a70*/  ULDC.64 UR6, c[0x0][0x8c8] ;  /* 0x0002320000067ab9 */ /* 0x000fe20000000a00 */
[----:B------:R-:W-:Y:S01]  /*7a80*/  IADD3 R7, P0, RZ, -R13, RZ ;  /* 0x8000000dff077210 */ /* 0x000fe20007f1e0ff */
[----:B------:R-:W-:Y:S01]  /*7a90*/  ULDC.64 UR8, c[0x0][0x8e8] ;  /* 0x00023a0000087ab9 */ /* 0x000fe20000000a00 */
[----:B------:R-:W3:Y:S03]  /*7aa0*/  LDC R20, c[0x0][0x148] ;  /* 0x00005200ff147b82 */ /* 0x000ee60000000800 */
[----:B------:R-:W-:Y:S01]  /*7ab0*/  IMAD.X R4, RZ, RZ, ~R4, P0 ;  /* 0x000000ffff047224 */ /* 0x000fe200000e0e04 */
[----:B------:R-:W-:-:S03]  /*7ac0*/  ISETP.NE.U32.AND P0, PT, RZ, UR8, PT ;  /* 0x00000008ff007c0c */ /* 0x000fc6000bf05070 */
[----:B------:R-:W-:Y:S01]  /*7ad0*/  IMAD R6, R4, UR6, RZ ;  /* 0x0000000604067c24 */ /* 0x000fe2000f8e02ff */
[----:B------:R-:W-:Y:S01]  /*7ae0*/  ISETP.NE.AND.EX P0, PT, RZ, UR9, PT, P0 ;  /* 0x00000009ff007c0c */ /* 0x000fe2000bf05300 */
[----:B------:R-:W-:Y:S01]  /*7af0*/  IMAD.WIDE.U32 R4, R7, UR6, R16 ;  /* 0x0000000607047c25 */ /* 0x000fe2000f8e0010 */
[----:B------:R-:W-:-:S03]  /*7b00*/  ULDC UR6, c[0x0][0x8c0] ;  /* 0x0002300000067ab9 */ /* 0x000fc60000000800 */
[----:B------:R-:W-:Y:S01]  /*7b10*/  IMAD R7, R7, UR7, R6 ;  /* 0x0000000707077c24 */ /* 0x000fe2000f8e0206 */
[----:B------:R-:W-:Y:S01]  /*7b20*/  ULDC UR7, c[0x0][0x154] ;  /* 0x0000550000077ab9 */ /* 0x000fe20000000800 */
[----:B-1----:R-:W-:Y:S02]  /*7b30*/  IMAD.MOV R6, RZ, RZ, -R19 ;  /* 0x000000ffff067224 */ /* 0x002fe400078e0a13 */
[----:B------:R-:W-:Y:S02]  /*7b40*/  IMAD.IADD R5, R5, 0x1, R7 ;  /* 0x0000000105057824 */ /* 0x000fe400078e0207 */
[----:B--2---:R-:W-:Y:S01]  /*7b50*/  IMAD R14, R15, R6, R14 ;  /* 0x000000060f0e7224 */ /* 0x004fe200078e020e */
[----:B------:R-:W-:Y:S02]  /*7b60*/  I2FP.F32.U32 R6, R11 ;  /* 0x0000000b00067245 */ /* 0x000fe40000201000 */
[--C-:B------:R-:W-:Y:S02]  /*7b70*/  SHF.R.U64 R15, R4, UR6, R5.reuse ;  /* 0x00000006040f7c19 */ /* 0x100fe40008001205 */
[----:B------:R-:W-:Y:S01]  /*7b80*/  SHF.R.U32.HI R4, RZ, UR6, R5 ;  /* 0x00000006ff047c19 */ /* 0x000fe20008011605 */
[----:B------:R-:W-:Y:S01]  /*7b90*/  FMUL R6, R6, UR7 ;  /* 0x0000000706067c20 */ /* 0x000fe20008400000 */
[----:B------:R-:W-:-:S02]  /*7ba0*/  ULDC UR6, c[0x0][0x8b0] ;  /* 0x00022c0000067ab9 */ /* 0x000fc40000000800 */
[--C-:B------:R-:W-:Y:S01]  /*7bb0*/  SHF.R.U64 R21, R15, UR6, R4.reuse ;  /* 0x000000060f157c19 */ /* 0x100fe20008001204 */
[----:B------:R1:W2:Y:S01]  /*7bc0*/  F2I.U32.TRUNC.NTZ R24, R6 ;  /* 0x0000000600187305 */ /* 0x0002a2000020f000 */
[----:B------:R-:W-:Y:S01]  /*7bd0*/  SHF.R.U32.HI R4, RZ, UR6, R4 ;  /* 0x00000006ff047c19 */ /* 0x000fe20008011604 */
[----:B------:R-:W-:-:S03]  /*7be0*/  ULDC UR6, c[0x0][0x900] ;  /* 0x0002400000067ab9 */ /* 0x000fc60000000800 */
[--C-:B------:R-:W-:Y:S02]  /*7bf0*/  SHF.R.U64 R19, R21, UR6, R4.reuse ;  /* 0x0000000615137c19 */ /* 0x100fe40008001204 */
[----:B------:R-:W-:-:S03]  /*7c00*/  SHF.R.U32.HI R23, RZ, UR6, R4 ;  /* 0x00000006ff177c19 */ /* 0x000fc60008011604 */
[----:B------:R-:W-:Y:S02]  /*7c10*/  IMAD.MOV.U32 R4, RZ, RZ, R19 ;  /* 0x000000ffff047224 */ /* 0x000fe400078e0013 */
[----:B------:R-:W-:Y:S01]  /*7c20*/  IMAD.MOV.U32 R5, RZ, RZ, R23 ;  /* 0x000000ffff057224 */ /* 0x000fe200078e0017 */
[----:B-1----:R-:W-:Y:S06]  /*7c30*/  @!P0 BRA `(.L_x_164) ;  /* 0x0000000000288947 */ /* 0x002fec0003800000 */
        /* <DEDUP_REMOVED lines=10> */
.L_x_164:
[----:B------:R-:W-:Y:S01]  /*7ce0*/  ISETP.NE.AND P0, PT, R2, 0x1, PT ;  /* 0x000000010200780c */ /* 0x000fe20003f05270 */
[----:B------:R-:W-:Y:S01]  /*7cf0*/  ULDC UR6, c[0x0][0x8f0] ;  /* 0x00023c0000067ab9 */ /* 0x000fe20000000800 */
[----:B------:R-:W-:Y:S01]  /*7d00*/  LOP3.LUT R21, R21, UR18, RZ, 0xc0, !PT ;  /* 0x0000001215157c12 */ /* 0x000fe2000f8ec0ff */
[----:B--2---:R-:W-:Y:S01]  /*7d10*/  IMAD.MOV R24, RZ, RZ, -R24 ;  /* 0x000000ffff187224 */ /* 0x004fe200078e0a18 */
[----:B------:R-:W-:Y:S01]  /*7d20*/  SHF.R.U64 R4, R4, UR6, R5 ;  /* 0x0000000604047c19 */ /* 0x000fe20008001205 */
[----:B------:R-:W-:Y:S01]  /*7d30*/  ULDC UR6, c[0x0][0x8e0] ;  /* 0x0002380000067ab9 */ /* 0x000fe20000000800 */
[----:B------:R-:W-:Y:S01]  /*7d40*/  ULDC UR7, c[0x0][0x8b8] ;  /* 0x00022e0000077ab9 */ /* 0x000fe20000000800 */
[----:B------:R-:W-:Y:S02]  /*7d50*/  IMAD.MOV.U32 R5, RZ, RZ, 0x1 ;  /* 0x00000001ff057424 */ /* 0x000fe400078e00ff */
[----:B------:R-:W-:Y:S02]  /*7d60*/  IMAD.MOV R6, RZ, RZ, -R4 ;  /* 0x000000ffff067224 */ /* 0x000fe400078e0a04 */
[----:B------:R-:W-:Y:S01]  /*7d70*/  IMAD R21, R4, UR19, R21 ;  /* 0x0000001304157c24 */ /* 0x000fe2000f8e0215 */
[----:B------:R-:W-:Y:S01]  /*7d80*/  LOP3.LUT R4, R15, UR17, RZ, 0xc0, !PT ;  /* 0x000000110f047c12 */ /* 0x000fe2000f8ec0ff */
[----:B---3--:R-:W-:-:S02]  /*7d90*/  @P0 IMAD R14, R20, R24, R11 ;  /* 0x00000018140e0224 */ /* 0x008fc400078e020b */
[----:B------:R-:W-:Y:S01]  /*7da0*/  IMAD R19, R6, UR6, R19 ;  /* 0x0000000606137c24 */ /* 0x000fe2000f8e0213 */
[----:B------:R-:W-:Y:S01]  /*7db0*/  ULDC UR6, c[0x0][0x8a8] ;  /* 0x00022a0000067ab9 */ /* 0x000fe20000000800 */
[----:B------:R-:W-:Y:S02]  /*7dc0*/  IMAD R14, R21, UR7, R14 ;  /* 0x00000007150e7c24 */ /* 0x000fe4000f8e020e */
[--C-:B------:R-:W-:Y:S01]  /*7dd0*/  IMAD R19, R19, UR6, R4.reuse ;  /* 0x0000000613137c24 */ /* 0x100fe2000f8e0204 */
[----:B------:R-:W-:-:S04]  /*7de0*/  PRMT R4, R5, 0x7610, R4 ;  /* 0x0000761005047816 */ /* 0x000fc80000000004 */
[----:B------:R-:W-:Y:S02]  /*7df0*/  SEL R20, R19, R14, !P0 ;  /* 0x0000000e13147207 */ /* 0x000fe40004000000 */
[----:B------:R-:W-:-:S07]  /*7e00*/  SEL R21, R14, R19, !P0 ;  /* 0x000000130e157207 */ /* 0x000fce0004000000 */
.L_x_162:
[----:B------:R-:W-:Y:S05]  /*7e10*/  BSYNC B1 ;  /* 0x0000000000017941 */ /* 0x000fea0003800000 */
.L_x_161:
[----:B------:R-:W-:-:S13]  /*7e20*/  LOP3.LUT P0, RZ, R4, 0xff, RZ, 0xc0, !PT ;  /* 0x000000ff04ff7812 */ /* 0x000fda000780c0ff */
[----:B------:R-:W-:Y:S05]  /*7e30*/  @P0 BRA `(.L_x_165) ;  /* 0xfffffff400440947 */ /* 0x000fea000383ffff */
[----:B------:R-:W-:Y:S05]  /*7e40*/  BSYNC B0 ;  /* 0x0000000000007941 */ /* 0x000fea0003800000 */
.L_x_154:
[----:B------:R-:W-:-:S03]  /*7e50*/  UMOV UR6, 0xffffffff ;  /* 0xffffffff00067882 */ /* 0x000fc60000000000 */
[----:B------:R-:W-:Y:S05]  /*7e60*/  BRA.DIV UR6, `(.L_x_166) ;  /* 0x0000000a06647947 */ /* 0x000fea000b800000 */
[----:B------:R-:W-:-:S13]  /*7e70*/  ELECT P6, URZ, PT ;  /* 0x00000000003f782f */ /* 0x000fda00038c0000 */
.L_x_191:
[----:B------:R-:W-:Y:S05]  /*7e80*/  @!P6 BRA `(.L_x_13) ;  /* 0x0000000000ece947 */ /* 0x000fea0003800000 */
[----:B------:R-:W-:-:S04]  /*7e90*/  LOP3.LUT R22, R22, 0x2, RZ, 0xfc, !PT ;  /* 0x0000000216167812 */ /* 0x000fc800078efcff */
[----:B------:R-:W-:-:S13]  /*7ea0*/  ISETP.NE.AND P0, PT, R22, 0x3, PT ;  /* 0x000000031600780c */ /* 0x000fda0003f05270 */
[----:B------:R-:W-:Y:S05]  /*7eb0*/  @!P0 BRA `(.L_x_167) ;  /* 0x0000000000048947 */ /* 0x000fea0003800000 */
[----:B-1----:R-:W-:Y:S01]  /*7ec0*/  BPT.TRAP 0x1 ;  /* 0x000000040000795c */ /* 0x002fe20000300000 */
.L_x_167:
[----:B------:R-:W2:Y:S01]  /*7ed0*/  S2R R3, SR_CgaCtaId ;  /* 0x0000000000037919 */ /* 0x000ea20000008800 */
[----:B------:R-:W-:-:S04]  /*7ee0*/  MOV R2, 0x400 ;  /* 0x0000040000027802 */ /* 0x000fc80000000f00 */
[----:B--2---:R-:W-:Y:S02]  /*7ef0*/  LEA R3, R3, R2, 0x18 ;  /* 0x0000000203037211 */ /* 0x004fe400078ec0ff */
[----:B------:R-:W-:-:S03]  /*7f00*/  SHF.L.U32 R2, R0, 0x1f, RZ ;  /* 0x0000001f00027819 */ /* 0x000fc600000006ff */
[----:B------:R-:W-:-:S04]  /*7f10*/  VIADD R3, R3, 0x30 ;  /* 0x0000003003037836 */ /* 0x000fc80000000000 */
[C---:B------:R-:W-:Y:S01]  /*7f20*/  IMAD R7, R12.reuse, 0x8, R3 ;  /* 0x000000080c077824 */ /* 0x040fe200078e0203 */
[----:B------:R-:W-:-:S03]  /*7f30*/  IADD3 R12, R12, 0x1, RZ ;  /* 0x000000010c0c7810 */ /* 0x000fc60007ffe0ff */
[----:B------:R-:W2:Y:S01]  /*7f40*/  SYNCS.PHASECHK.TRANS64.TRYWAIT P0, [R7+URZ], R2 ;  /* 0x00000002070075a7 */ /* 0x000ea2000800017f */
[----:B------:R-:W-:-:S04]  /*7f50*/  ISETP.NE.AND P1, PT, R12, 0x6, PT ;  /* 0x000000060c00780c */ /* 0x000fc80003f25270 */
[----:B------:R-:W-:Y:S02]  /*7f60*/  SEL R5, RZ, 0x1, P1 ;  /* 0x00000001ff057807 */ /* 0x000fe40000800000 */
[----:B------:R-:W-:Y:S02]  /*7f70*/  SEL R12, R12, RZ, P1 ;  /* 0x000000ff0c0c7207 */ /* 0x000fe40000800000 */
[----:B------:R-:W-:-:S03]  /*7f80*/  LOP3.LUT R5, R0, R5, RZ, 0x3c, !PT ;  /* 0x0000000500057212 */ /* 0x000fc600078e3cff */
[----:B------:R-:W-:Y:S01]  /*7f90*/  IMAD R9, R12, 0x8, R3 ;  /* 0x000000080c097824 */ /* 0x000fe200078e0203 */
[----:B------:R-:W-:Y:S01]  /*7fa0*/  SHF.L.U32 R4, R5, 0x1f, RZ ;  /* 0x0000001f05047819 */ /* 0x000fe200000006ff */
[----:B--2---:R-:W-:Y:S06]  /*7fb0*/  @!P0 BRA `(.L_x_168) ;  /* 0x0000000800308947 */ /* 0x004fec0003800000 */
.L_x_192:
[----:B------:R-:W3:Y:S01]  /*7fc0*/  SYNCS.PHASECHK.TRANS64.TRYWAIT P0, [R9+URZ], R4 ;  /* 0x00000004090075a7 */ /* 0x000ee2000800017f */
[----:B------:R-:W-:-:S05]  /*7fd0*/  VIADD R0, R12, 0x1 ;  /* 0x000000010c007836 */ /* 0x000fca0000000000 */
[----:B------:R-:W-:-:S04]  /*7fe0*/  ISETP.NE.AND P1, PT, R0, 0x6, PT ;  /* 0x000000060000780c */ /* 0x000fc80003f25270 */
[----:B--2---:R-:W-:Y:S02]  /*7ff0*/  SEL R2, RZ, 0x1, P1 ;  /* 0x00000001ff027807 */ /* 0x004fe40000800000 */
[----:B------:R-:W-:Y:S02]  /*8000*/  SEL R0, R0, RZ, P1 ;  /* 0x000000ff00007207 */ /* 0x000fe40000800000 */
[----:B------:R-:W-:-:S03]  /*8010*/  LOP3.LUT R7, R5, R2, RZ, 0x3c, !PT ;  /* 0x0000000205077212 */ /* 0x000fc600078e3cff */
[----:B------:R-:W-:Y:S01]  /*8020*/  IMAD R6, R0, 0x8, R3 ;  /* 0x0000000800067824 */ /* 0x000fe200078e0203 */
[----:B------:R-:W-:Y:S01]  /*8030*/  SHF.L.U32 R5, R7, 0x1f, RZ ;  /* 0x0000001f07057819 */ /* 0x000fe200000006ff */
[----:B---3--:R-:W-:Y:S06]  /*8040*/  @!P0 BRA `(.L_x_169) ;  /* 0x0000000800208947 */ /* 0x008fec0003800000 */
.L_x_193:
[----:B------:R-:W3:Y:S01]  /*8050*/  SYNCS.PHASECHK.TRANS64.TRYWAIT P0, [R6+URZ], R5 ;  /* 0x00000005060075a7 */ /* 0x000ee2000800017f */
[----:B------:R-:W-:-:S05]  /*8060*/  VIADD R0, R0, 0x1 ;  /* 0x0000000100007836 */ /* 0x000fca0000000000 */
[----:B------:R-:W-:-:S04]  /*8070*/  ISETP.NE.AND P1, PT, R0, 0x6, PT ;  /* 0x000000060000780c */ /* 0x000fc80003f25270 */
[----:B------:R-:W-:Y:S02]  /*8080*/  SEL R2, RZ, 0x1, P1 ;  /* 0x00000001ff027807 */ /* 0x000fe40000800000 */
[----:B------:R-:W-:Y:S02]  /*8090*/  SEL R0, R0, RZ, P1 ;  /* 0x000000ff00007207 */ /* 0x000fe40000800000 */
[----:B------:R-:W-:-:S03]  /*80a0*/  LOP3.LUT R7, R7, R2, RZ, 0x3c, !PT ;  /* 0x0000000207077212 */ /* 0x000fc600078e3cff */
[----:B--2---:R-:W-:Y:S01]  /*80b0*/  IMAD R9, R0, 0x8, R3 ;  /* 0x0000000800097824 */ /* 0x004fe200078e0203 */
[----:B------:R-:W-:Y:S01]  /*80c0*/  SHF.L.U32 R4, R7, 0x1f, RZ ;  /* 0x0000001f07047819 */ /* 0x000fe200000006ff */
[----:B---3--:R-:W-:Y:S06]  /*80d0*/  @!P0 BRA `(.L_x_170) ;  /* 0x0000000800108947 */ /* 0x008fec0003800000 */
.L_x_194:
        /* <DEDUP_REMOVED lines=9> */
.L_x_195:
[----:B------:R-:W3:Y:S01]  /*8170*/  SYNCS.PHASECHK.TRANS64.TRYWAIT P0, [R6+URZ], R5 ;  /* 0x00000005060075a7 */ /* 0x000ee2000800017f */
[----:B------:R-:W-:-:S05]  /*8180*/  VIADD R0, R0, 0x1 ;  /* 0x0000000100007836 */ /* 0x000fca0000000000 */
[----:B------:R-:W-:-:S04]  /*8190*/  ISETP.NE.AND P1, PT, R0, 0x6, PT ;  /* 0x000000060000780c */ /* 0x000fc80003f25270 */
[----:B------:R-:W-:Y:S02]  /*81a0*/  SEL R2, RZ, 0x1, P1 ;  /* 0x00000001ff027807 */ /* 0x000fe40000800000 */
[----:B------:R-:W-:Y:S02]  /*81b0*/  SEL R0, R0, RZ, P1 ;  /* 0x000000ff00007207 */ /* 0x000fe40000800000 */
[----:B------:R-:W-:Y:S01]  /*81c0*/  LOP3.LUT R2, R7, R2, RZ, 0x3c, !PT ;  /* 0x0000000207027212 */ /* 0x000fe200078e3cff */
[----:B---3--:R-:W-:Y:S06]  /*81d0*/  @!P0 BRA `(.L_x_172) ;  /* 0x0000000400f88947 */ /* 0x008fec0003800000 */
.L_x_196:
[----:B------:R-:W-:Y:S01]  /*81e0*/  IMAD R3, R0, 0x8, R3 ;  /* 0x0000000800037824 */ /* 0x000fe200078e0203 */
[----:B------:R-:W-:-:S07]  /*81f0*/  SHF.L.U32 R0, R2, 0x1f, RZ ;  /* 0x0000001f02007819 */ /* 0x000fce00000006ff */
.L_x_173:
[----:B----4-:R4:W1:Y:S02]  /*8200*/  SYNCS.PHASECHK.TRANS64.TRYWAIT P0, [R3+URZ], R0 ;  /* 0x00000000030075a7 */ /* 0x010864000800017f */
[----:B-1----:R-:W-:Y:S05]  /*8210*/  @!P0 NANOSLEEP.SYNCS 0x989680 ;  /* 0x009896800000895d */ /* 0x002fea0003900000 */
[----:B------:R-:W1:Y:S02]  /*8220*/  @!P0 SYNCS.PHASECHK.TRANS64 P0, [R3+URZ], R0 ;  /* 0x00000000030085a7 */ /* 0x000e64000800007f */
[----:B-1----:R-:W-:Y:S05]  /*8230*/  @!P0 BRA `(.L_x_173) ;  /* 0xfffffffc00f08947 */ /* 0x002fea000383ffff */
.L_x_13:
[----:B-1----:R-:W-:Y:S05]  /*8240*/  BSYNC B6 ;  /* 0x0000000000067941 */ /* 0x002fea0003800000 */
.L_x_11:
[----:B------:R-:W-:Y:S05]  /*8250*/  EXIT ;  /* 0x000000000000794d */ /* 0x000fea0003800000 */
.L_x_26:
[----:B------:R1:W1:Y:S02]  /*8260*/  SYNCS.PHASECHK.TRANS64.TRYWAIT P1, [R3+URZ], R0 ;  /* 0x00000000030075a7 */ /* 0x000264000802017f */
[----:B-1----:R-:W-:Y:S05]  /*8270*/  @!P1 NANOSLEEP.SYNCS 0x989680 ;  /* 0x009896800000995d */ /* 0x002fea0003900000 */
[----:B------:R-:W1:Y:S02]  /*8280*/  @!P1 SYNCS.PHASECHK.TRANS64 P1, [R3+URZ], R0 ;  /* 0x00000000030095a7 */ /* 0x000e64000802007f */
[----:B-1----:R-:W-:Y:S05]  /*8290*/  @!P1 BRA `(.L_x_26) ;  /* 0xfffffffc00f09947 */ /* 0x002fea000383ffff */
[----:B------:R-:W-:Y:S05]  /*82a0*/  BRA `(.L_x_25) ;  /* 0xffffff9400e07947 */ /* 0x000fea000383ffff */
.L_x_31:
[----:B---3--:R-:W-:-:S04]  /*82b0*/  IMAD.U32 R5, RZ, RZ, UR4 ;  /* 0x00000004ff057e24 */ /* 0x008fc8000f8e00ff */
[----:B------:R3:W4:Y:S03]  /*82c0*/  SYNCS.PHASECHK.TRANS64.TRYWAIT P1, [R5+URZ], R4 ;  /* 0x00000004050075a7 */ /* 0x000726000802017f */
[----:B----4-:R-:W-:Y:S05]  /*82d0*/  @!P1 NANOSLEEP.SYNCS 0x989680 ;  /* 0x009896800000995d */ /* 0x010fea0003900000 */
[----:B------:R-:W4:Y:S02]  /*82e0*/  @!P1 SYNCS.PHASECHK.TRANS64 P1, [R5+URZ], R4 ;  /* 0x00000004050095a7 */ /* 0x000f24000802007f */
[----:B----4-:R-:W-:Y:S05]  /*82f0*/  @!P1 BRA `(.L_x_31) ;  /* 0xfffffffc00ec9947 */ /* 0x010fea000383ffff */
[----:B------:R-:W-:Y:S05]  /*8300*/  BRA `(.L_x_30) ;  /* 0xffffff9800b47947 */ /* 0x000fea000383ffff */
.L_x_57:
[----:B-1----:R-:W-:-:S04]  /*8310*/  IMAD.U32 R5, RZ, RZ, UR52 ;  /* 0x00000034ff057e24 */ /* 0x002fc8000f8e00ff */
[----:B------:R1:W3:Y:S03]  /*8320*/  SYNCS.PHASECHK.TRANS64.TRYWAIT P2, [R5+URZ+0x60], R4 ;  /* 0x00006004050075a7 */ /* 0x0002e6000804017f */
[----:B---3--:R-:W-:Y:S05]  /*8330*/  @!P2 NANOSLEEP.SYNCS 0x989680 ;  /* 0x009896800000a95d */ /* 0x008fea0003900000 */
[----:B------:R-:W3:Y:S02]  /*8340*/  @!P2 SYNCS.PHASECHK.TRANS64 P2, [R5+URZ+0x60], R4 ;  /* 0x000060040500a5a7 */ /* 0x000ee4000804007f */
[----:B---3--:R-:W-:Y:S05]  /*8350*/  @!P2 BRA `(.L_x_57) ;  /* 0xfffffffc00eca947 */ /* 0x008fea000383ffff */
[----:B------:R-:W-:Y:S05]  /*8360*/  BRA `(.L_x_174) ;  /* 0xffffffa800d07947 */ /* 0x000fea000383ffff */
.L_x_68:
[----:B-1----:R1:W3:Y:S02]  /*8370*/  SYNCS.PHASECHK.TRANS64.TRYWAIT P3, [R4+URZ+0x60], R5 ;  /* 0x00006005040075a7 */ /* 0x0022e4000806017f */
[----:B---3--:R-:W-:Y:S05]  /*8380*/  @!P3 NANOSLEEP.SYNCS 0x989680 ;  /* 0x009896800000b95d */ /* 0x008fea0003900000 */
[----:B------:R-:W3:Y:S02]  /*8390*/  @!P3 SYNCS.PHASECHK.TRANS64 P3, [R4+URZ+0x60], R5 ;  /* 0x000060050400b5a7 */ /* 0x000ee4000806007f */
[----:B---3--:R-:W-:Y:S05]  /*83a0*/  @!P3 BRA `(.L_x_68) ;  /* 0xfffffffc00f0b947 */ /* 0x008fea000383ffff */
[----:B------:R-:W-:Y:S05]  /*83b0*/  BRA `(.L_x_175) ;  /* 0xffffffb400407947 */ /* 0x000fea000383ffff */
.L_x_79:
[----:B-1----:R1:W3:Y:S02]  /*83c0*/  SYNCS.PHASECHK.TRANS64.TRYWAIT P3, [R4+URZ+0x60], R5 ;  /* 0x00006005040075a7 */ /* 0x0022e4000806017f */
[----:B---3--:R-:W-:Y:S05]  /*83d0*/  @!P3 NANOSLEEP.SYNCS 0x989680 ;  /* 0x009896800000b95d */ /* 0x008fea0003900000 */
[----:B------:R-:W3:Y:S02]  /*83e0*/  @!P3 SYNCS.PHASECHK.TRANS64 P3, [R4+URZ+0x60], R5 ;  /* 0x000060050400b5a7 */ /* 0x000ee4000806007f */
[----:B---3--:R-:W-:Y:S05]  /*83f0*/  @!P3 BRA `(.L_x_79) ;  /* 0xfffffffc00f0b947 */ /* 0x008fea000383ffff */
[----:B------:R-:W-:Y:S05]  /*8400*/  BRA `(.L_x_176) ;  /* 0xffffffbc003c7947 */ /* 0x000fea000383ffff */
.L_x_90:
[----:B-1----:R1:W3:Y:S02]  /*8410*/  SYNCS.PHASECHK.TRANS64.TRYWAIT P3, [R5+URZ+0x60], R4 ;  /* 0x00006004050075a7 */ /* 0x0022e4000806017f */
[----:B---3--:R-:W-:Y:S05]  /*8420*/  @!P3 NANOSLEEP.SYNCS 0x989680 ;  /* 0x009896800000b95d */ /* 0x008fea0003900000 */
[----:B------:R-:W3:Y:S02]  /*8430*/  @!P3 SYNCS.PHASECHK.TRANS64 P3, [R5+URZ+0x60], R4 ;  /* 0x000060040500b5a7 */ /* 0x000ee4000806007f */
[----:B---3--:R-:W-:Y:S05]  /*8440*/  @!P3 BRA `(.L_x_90) ;  /* 0xfffffffc00f0b947 */ /* 0x008fea000383ffff */
[----:B------:R-:W-:Y:S05]  /*8450*/  BRA `(.L_x_177) ;  /* 0xffffffc4002c7947 */ /* 0x000fea000383ffff */
.L_x_110:
[----:B-1----:R-:W-:-:S04]  /*8460*/  IMAD.U32 R3, RZ, RZ, UR4 ;  /* 0x00000004ff037e24 */ /* 0x002fc8000f8e00ff */
[----:B------:R1:W2:Y:S03]  /*8470*/  SYNCS.PHASECHK.TRANS64.TRYWAIT P0, [R3+URZ+0xa8], R0 ;  /* 0x0000a800030075a7 */ /* 0x0002a6000800017f */
[----:B--2---:R-:W-:Y:S05]  /*8480*/  @!P0 NANOSLEEP.SYNCS 0x989680 ;  /* 0x009896800000895d */ /* 0x004fea0003900000 */
[----:B------:R-:W2:Y:S02]  /*8490*/  @!P0 SYNCS.PHASECHK.TRANS64 P0, [R3+URZ+0xa8], R0 ;  /* 0x0000a800030085a7 */ /* 0x000ea4000800007f */
[----:B--2---:R-:W-:Y:S05]  /*84a0*/  @!P0 BRA `(.L_x_110) ;  /* 0xfffffffc00ec8947 */ /* 0x004fea000383ffff */
[----:B------:R-:W-:Y:S05]  /*84b0*/  BRA `(.L_x_109) ;  /* 0xffffffd800b87947 */ /* 0x000fea000383ffff */
.L_x_119:
[----:B-1----:R-:W-:-:S04]  /*84c0*/  IMAD.U32 R5, RZ, RZ, UR4 ;  /* 0x00000004ff057e24 */ /* 0x002fc8000f8e00ff */
[----:B------:R1:W2:Y:S03]  /*84d0*/  SYNCS.PHASECHK.TRANS64.TRYWAIT P1, [R5+URZ+0x80], R4 ;  /* 0x00008004050075a7 */ /* 0x0002a6000802017f */
[----:B--2---:R-:W-:Y:S05]  /*84e0*/  @!P1 NANOSLEEP.SYNCS 0x989680 ;  /* 0x009896800000995d */ /* 0x004fea0003900000 */
[----:B------:R-:W2:Y:S02]  /*84f0*/  @!P1 SYNCS.PHASECHK.TRANS64 P1, [R5+URZ+0x80], R4 ;  /* 0x00008004050095a7 */ /* 0x000ea4000802007f */
[----:B--2---:R-:W-:Y:S05]  /*8500*/  @!P1 BRA `(.L_x_119) ;  /* 0xfffffffc00ec9947 */ /* 0x004fea000383ffff */
[----:B------:R-:W-:Y:S05]  /*8510*/  BRA `(.L_x_178) ;  /* 0xffffffdc00a07947 */ /* 0x000fea000383ffff */
.L_x_125:
[----:B-12---:R-:W-:-:S04]  /*8520*/  IMAD.U32 R5, RZ, RZ, UR4 ;  /* 0x00000004ff057e24 */ /* 0x006fc8000f8e00ff */
[----:B------:R1:W2:Y:S03]  /*8530*/  SYNCS.PHASECHK.TRANS64.TRYWAIT P1, [R5+URZ+0x88], R4 ;  /* 0x00008804050075a7 */ /* 0x0002a6000802017f */
[----:B--2---:R-:W-:Y:S05]  /*8540*/  @!P1 NANOSLEEP.SYNCS 0x989680 ;  /* 0x009896800000995d */ /* 0x004fea0003900000 */
[----:B------:R-:W2:Y:S02]  /*8550*/  @!P1 SYNCS.PHASECHK.TRANS64 P1, [R5+URZ+0x88], R4 ;  /* 0x00008804050095a7 */ /* 0x000ea4000802007f */
[----:B--2---:R-:W-:Y:S05]  /*8560*/  @!P1 BRA `(.L_x_125) ;  /* 0xfffffffc00ec9947 */ /* 0x004fea000383ffff */
[----:B------:R-:W-:Y:S05]  /*8570*/  BRA `(.L_x_179) ;  /* 0xffffffdc00e87947 */ /* 0x000fea000383ffff */
.L_x_131:
[----:B-123--:R-:W-:-:S04]  /*8580*/  IMAD.U32 R5, RZ, RZ, UR4 ;  /* 0x00000004ff057e24 */ /* 0x00efc8000f8e00ff */
[----:B------:R1:W2:Y:S03]  /*8590*/  SYNCS.PHASECHK.TRANS64.TRYWAIT P1, [R5+URZ+0x90], R4 ;  /* 0x00009004050075a7 */ /* 0x0002a6000802017f */
[----:B--2---:R-:W-:Y:S05]  /*85a0*/  @!P1 NANOSLEEP.SYNCS 0x989680 ;  /* 0x009896800000995d */ /* 0x004fea0003900000 */
[----:B------:R-:W2:Y:S02]  /*85b0*/  @!P1 SYNCS.PHASECHK.TRANS64 P1, [R5+URZ+0x90], R4 ;  /* 0x00009004050095a7 */ /* 0x000ea4000802007f */
[----:B--2---:R-:W-:Y:S05]  /*85c0*/  @!P1 BRA `(.L_x_131) ;  /* 0xfffffffc00ec9947 */ /* 0x004fea000383ffff */
[----:B------:R-:W-:Y:S05]  /*85d0*/  BRA `(.L_x_180) ;  /* 0xffffffe000387947 */ /* 0x000fea000383ffff */
.L_x_137:
[----:B-1234-:R-:W-:-:S04]  /*85e0*/  IMAD.U32 R5, RZ, RZ, UR4 ;  /* 0x00000004ff057e24 */ /* 0x01efc8000f8e00ff */
[----:B------:R1:W2:Y:S03]  /*85f0*/  SYNCS.PHASECHK.TRANS64.TRYWAIT P1, [R5+URZ+0x98], R4 ;  /* 0x00009804050075a7 */ /* 0x0002a6000802017f */
[----:B--2---:R-:W-:Y:S05]  /*8600*/  @!P1 NANOSLEEP.SYNCS 0x989680 ;  /* 0x009896800000995d */ /* 0x004fea0003900000 */
[----:B------:R-:W2:Y:S02]  /*8610*/  @!P1 SYNCS.PHASECHK.TRANS64 P1, [R5+URZ+0x98], R4 ;  /* 0x00009804050095a7 */ /* 0x000ea4000802007f */
[----:B--2---:R-:W-:Y:S05]  /*8620*/  @!P1 BRA `(.L_x_137) ;  /* 0xfffffffc00ec9947 */ /* 0x004fea000383ffff */
[----:B------:R-:W-:Y:S05]  /*8630*/  BRA `(.L_x_181) ;  /* 0xffffffe000887947 */ /* 0x000fea000383ffff */
.L_x_147:
[----:B-1----:R1:W2:Y:S02]  /*8640*/  SYNCS.PHASECHK.TRANS64.TRYWAIT P0, [R3+URZ+0x80], R2 ;  /* 0x00008002030075a7 */ /* 0x0022a4000800017f */
[----:B--2---:R-:W-:Y:S05]  /*8650*/  @!P0 NANOSLEEP.SYNCS 0x989680 ;  /* 0x009896800000895d */ /* 0x004fea0003900000 */
[----:B------:R-:W2:Y:S02]  /*8660*/  @!P0 SYNCS.PHASECHK.TRANS64 P0, [R3+URZ+0x80], R2 ;  /* 0x00008002030085a7 */ /* 0x000ea4000800007f */
[----:B--2---:R-:W-:Y:S05]  /*8670*/  @!P0 BRA `(.L_x_147) ;  /* 0xfffffffc00f08947 */ /* 0x004fea000383ffff */
[----:B------:R-:W-:Y:S05]  /*8680*/  BRA `(.L_x_182) ;  /* 0xffffffe800847947 */ /* 0x000fea000383ffff */
.L_x_149:
[----:B--2---:R2:W1:Y:S02]  /*8690*/  SYNCS.PHASECHK.TRANS64.TRYWAIT P0, [R3+URZ+0x88], R2 ;  /* 0x00008802030075a7 */ /* 0x004464000800017f */
[----:B-1----:R-:W-:Y:S05]  /*86a0*/  @!P0 NANOSLEEP.SYNCS 0x989680 ;  /* 0x009896800000895d */ /* 0x002fea0003900000 */
[----:B------:R-:W1:Y:S02]  /*86b0*/  @!P0 SYNCS.PHASECHK.TRANS64 P0, [R3+URZ+0x88], R2 ;  /* 0x00008802030085a7 */ /* 0x000e64000800007f */
[----:B-1----:R-:W-:Y:S05]  /*86c0*/  @!P0 BRA `(.L_x_149) ;  /* 0xfffffffc00f08947 */ /* 0x002fea000383ffff */
[----:B------:R-:W-:Y:S05]  /*86d0*/  BRA `(.L_x_183) ;  /* 0xffffffe800807947 */ /* 0x000fea000383ffff */
.L_x_151:
[----:B------:R1:W1:Y:S02]  /*86e0*/  SYNCS.PHASECHK.TRANS64.TRYWAIT P0, [R3+URZ+0x90], R2 ;  /* 0x00009002030075a7 */ /* 0x000264000800017f */
[----:B-1----:R-:W-:Y:S05]  /*86f0*/  @!P0 NANOSLEEP.SYNCS 0x989680 ;  /* 0x009896800000895d */ /* 0x002fea0003900000 */
[----:B------:R-:W1:Y:S02]  /*8700*/  @!P0 SYNCS.PHASECHK.TRANS64 P0, [R3+URZ+0x90], R2 ;  /* 0x00009002030085a7 */ /* 0x000e64000800007f */
[----:B-1----:R-:W-:Y:S05]  /*8710*/  @!P0 BRA `(.L_x_151) ;  /* 0xfffffffc00f08947 */ /* 0x002fea000383ffff */
[----:B------:R-:W-:Y:S05]  /*8720*/  BRA `(.L_x_184) ;  /* 0xffffffe8007c7947 */ /* 0x000fea000383ffff */
.L_x_155:
[----:B------:R-:W-:Y:S01]  /*8730*/  BSSY B1, `(.L_x_185) ;  /* 0x0000006000017945 */ /* 0x000fe20003800000 */
[----:B------:R-:W-:-:S07]  /*8740*/  IMAD.MOV.U32 R15, RZ, RZ, -0x1 ;  /* 0xffffffffff0f7424 */ /* 0x000fce00078e00ff */
[----:B------:R-:W-:Y:S05]  /*8750*/  WARPSYNC.COLLECTIVE R15, `(.L_x_186) ;  /* 0x000000000f0c7348 */ /* 0x000fea0003c00000 */
[----:B------:R-:W-:Y:S02]  /*8760*/  ELECT P6, UR62, PT ;  /* 0x00000000003e782f */ /* 0x000fe400038c0000 */
[----:B------:R-:W-:Y:S01]  /*8770*/  MOV R14, UR62 ;  /* 0x0000003e000e7c02 */ /* 0x000fe20008000f00 */
[----:B------:R-:W-:Y:S10]  /*8780*/  ENDCOLLECTIVE ;  /* 0x000000000000791b */ /* 0x000ff40003800000 */
.L_x_186:
[----:B------:R-:W-:Y:S05]  /*8790*/  BSYNC B1 ;  /* 0x0000000000017941 */ /* 0x000fea0003800000 */
.L_x_185:
[----:B------:R-:W-:Y:S05]  /*87a0*/  BRA `(.L_x_187) ;  /* 0xffffffe800f47947 */ /* 0x000fea000383ffff */
.L_x_158:
[----:B-1----:R1:W2:Y:S02]  /*87b0*/  SYNCS.PHASECHK.TRANS64.TRYWAIT P0, [R14+URZ+0x30], R7 ;  /* 0x000030070e0075a7 */ /* 0x0022a4000800017f */
[----:B--2---:R-:W-:Y:S05]  /*87c0*/  @!P0 NANOSLEEP.SYNCS 0x989680 ;  /* 0x009896800000895d */ /* 0x004fea0003900000 */
[----:B------:R-:W2:Y:S02]  /*87d0*/  @!P0 SYNCS.PHASECHK.TRANS64 P0, [R14+URZ+0x30], R7 ;  /* 0x000030070e0085a7 */ /* 0x000ea4000800007f */
[----:B--2---:R-:W-:Y:S05]  /*87e0*/  @!P0 BRA `(.L_x_158) ;  /* 0xfffffffc00f08947 */ /* 0x004fea000383ffff */
[----:B------:R-:W-:Y:S05]  /*87f0*/  BRA `(.L_x_188) ;  /* 0xffffffec002c7947 */ /* 0x000fea000383ffff */
.L_x_166:
[----:B------:R-:W-:Y:S01]  /*8800*/  BSSY B0, `(.L_x_189) ;  /* 0x0000006000007945 */ /* 0x000fe20003800000 */
[----:B------:R-:W-:-:S07]  /*8810*/  IMAD.MOV.U32 R15, RZ, RZ, -0x1 ;  /* 0xffffffffff0f7424 */ /* 0x000fce00078e00ff */
[----:B-1----:R-:W-:Y:S05]  /*8820*/  WARPSYNC.COLLECTIVE R15, `(.L_x_190) ;  /* 0x000000000f0c7348 */ /* 0x002fea0003c00000 */
[----:B------:R-:W-:Y:S02]  /*8830*/  ELECT P6, UR62, PT ;  /* 0x00000000003e782f */ /* 0x000fe400038c0000 */
[----:B------:R-:W-:Y:S01]  /*8840*/  MOV R14, UR62 ;  /* 0x0000003e000e7c02 */ /* 0x000fe20008000f00 */
[----:B-1----:R-:W-:Y:S10]  /*8850*/  ENDCOLLECTIVE ;  /* 0x000000000000791b */ /* 0x002ff40003800000 */
.L_x_190:
[----:B------:R-:W-:Y:S05]  /*8860*/  BSYNC B0 ;  /* 0x0000000000007941 */ /* 0x000fea0003800000 */
.L_x_189:
[----:B------:R-:W-:Y:S05]  /*8870*/  BRA `(.L_x_191) ;  /* 0xfffffff400807947 */ /* 0x000fea000383ffff */
.L_x_168:
[----:B--2---:R2:W3:Y:S02]  /*8880*/  SYNCS.PHASECHK.TRANS64.TRYWAIT P0, [R7+URZ], R2 ;  /* 0x00000002070075a7 */ /* 0x0044e4000800017f */
[----:B---3--:R-:W-:Y:S05]  /*8890*/  @!P0 NANOSLEEP.SYNCS 0x989680 ;  /* 0x009896800000895d */ /* 0x008fea0003900000 */
[----:B------:R-:W3:Y:S02]  /*88a0*/  @!P0 SYNCS.PHASECHK.TRANS64 P0, [R7+URZ], R2 ;  /* 0x00000002070085a7 */ /* 0x000ee4000800007f */
[----:B---3--:R-:W-:Y:S05]  /*88b0*/  @!P0 BRA `(.L_x_168) ;  /* 0xfffffffc00f08947 */ /* 0x008fea000383ffff */
[----:B------:R-:W-:Y:S05]  /*88c0*/  BRA `(.L_x_192) ;  /* 0xfffffff400bc7947 */ /* 0x000fea000383ffff */
.L_x_169:
[----:B--2---:R2:W3:Y:S02]  /*88d0*/  SYNCS.PHASECHK.TRANS64.TRYWAIT P0, [R9+URZ], R4 ;  /* 0x00000004090075a7 */ /* 0x0044e4000800017f */
[----:B---3--:R-:W-:Y:S05]  /*88e0*/  @!P0 NANOSLEEP.SYNCS 0x989680 ;  /* 0x009896800000895d */ /* 0x008fea0003900000 */
[----:B------:R-:W3:Y:S02]  /*88f0*/  @!P0 SYNCS.PHASECHK.TRANS64 P0, [R9+URZ], R4 ;  /* 0x00000004090085a7 */ /* 0x000ee4000800007f */
[----:B---3--:R-:W-:Y:S05]  /*8900*/  @!P0 BRA `(.L_x_169) ;  /* 0xfffffffc00f08947 */ /* 0x008fea000383ffff */
[----:B------:R-:W-:Y:S05]  /*8910*/  BRA `(.L_x_193) ;  /* 0xfffffff400cc7947 */ /* 0x000fea000383ffff */
.L_x_170:
[----:B--2---:R2:W3:Y:S02]  /*8920*/  SYNCS.PHASECHK.TRANS64.TRYWAIT P0, [R6+URZ], R5 ;  /* 0x00000005060075a7 */ /* 0x0044e4000800017f */
[----:B---3--:R-:W-:Y:S05]  /*8930*/  @!P0 NANOSLEEP.SYNCS 0x989680 ;  /* 0x009896800000895d */ /* 0x008fea0003900000 */
[----:B------:R-:W3:Y:S02]  /*8940*/  @!P0 SYNCS.PHASECHK.TRANS64 P0, [R6+URZ], R5 ;  /* 0x00000005060085a7 */ /* 0x000ee4000800007f */
[----:B---3--:R-:W-:Y:S05]  /*8950*/  @!P0 BRA `(.L_x_170) ;  /* 0xfffffffc00f08947 */ /* 0x008fea000383ffff */
[----:B------:R-:W-:Y:S05]  /*8960*/  BRA `(.L_x_194) ;  /* 0xfffffff400dc7947 */ /* 0x000fea000383ffff */
.L_x_171:
[----:B--2---:R2:W3:Y:S02]  /*8970*/  SYNCS.PHASECHK.TRANS64.TRYWAIT P0, [R9+URZ], R4 ;  /* 0x00000004090075a7 */ /* 0x0044e4000800017f */
[----:B---3--:R-:W-:Y:S05]  /*8980*/  @!P0 NANOSLEEP.SYNCS 0x989680 ;  /* 0x009896800000895d */ /* 0x008fea0003900000 */
[----:B------:R-:W3:Y:S02]  /*8990*/  @!P0 SYNCS.PHASECHK.TRANS64 P0, [R9+URZ], R4 ;  /* 0x00000004090085a7 */ /* 0x000ee4000800007f */
[----:B---3--:R-:W-:Y:S05]  /*89a0*/  @!P0 BRA `(.L_x_171) ;  /* 0xfffffffc00f08947 */ /* 0x008fea000383ffff */
[----:B------:R-:W-:Y:S05]  /*89b0*/  BRA `(.L_x_195) ;  /* 0xfffffff400ec7947 */ /* 0x000fea000383ffff */
.L_x_172:
[----:B---3--:R3:W4:Y:S02]  /*89c0*/  SYNCS.PHASECHK.TRANS64.TRYWAIT P0, [R6+URZ], R5 ;  /* 0x00000005060075a7 */ /* 0x008724000800017f */
[----:B----4-:R-:W-:Y:S05]  /*89d0*/  @!P0 NANOSLEEP.SYNCS 0x989680 ;  /* 0x009896800000895d */ /* 0x010fea0003900000 */
[----:B------:R-:W4:Y:S02]  /*89e0*/  @!P0 SYNCS.PHASECHK.TRANS64 P0, [R6+URZ], R5 ;  /* 0x00000005060085a7 */ /* 0x000f24000800007f */
[----:B----4-:R-:W-:Y:S05]  /*89f0*/  @!P0 BRA `(.L_x_172) ;  /* 0xfffffffc00f08947 */ /* 0x010fea000383ffff */
[----:B------:R-:W-:Y:S05]  /*8a00*/  BRA `(.L_x_196) ;  /* 0xfffffff400f47947 */ /* 0x000fea000383ffff */
.L_x_197:
[----:B------:R-:W-:-:S00]  /*8a10*/  BRA `(.L_x_197) ;  /* 0xfffffffc00fc7947 */ /* 0x000fc0000383ffff */
[----:B------:R-:W-:-:S00]  /*8a20*/  NOP ;  /* 0x0000000000007918 */ /* 0x000fc00000000000 */
        /* <DEDUP_REMOVED lines=13> */
.L_x_198:


//--------------------- .nv.global.init           --------------------------
	.section	.nv.global.init,"aw",@progbits
.nv.global.init:
	.type		$str$22,@object
	.size		$str$22,($str$26 - $str$22)
$str$22:
        /*0000*/ 	.byte	0x6b, 0x5f, 0x74, 0x69, 0x6c, 0x65, 0x5f, 0x63, 0x6f, 0x75, 0x6e, 0x74, 0x20, 0x3e, 0x3d, 0x20
        /*0010*/ 	.byte	0x31, 0x00
	.type		$str$26,@object
	.size		$str$26,($str$27 - $str$26)
$str$26:
        /*0012*/ 	.byte	0x28, 0x61, 0x64, 0x64, 0x72, 0x65, 0x73, 0x73, 0x20, 0x26, 0x20, 0x6d, 0x61, 0x73, 0x6b, 0x29
        /*0022*/ 	.byte	0x20, 0x3d, 0x3d, 0x20, 0x30, 0x00
	.type		$str$27,@object
	.size		$str$27,($str$23 - $str$27)
$str$27:
        /*0028*/ 	.byte	0x2f, 0x74, 0x6d, 0x70, 0x2f, 0x63, 0x75, 0x74, 0x6c, 0x61, 0x73, 0x73, 0x5f, 0x73, 0x77, 0x65
        /*0038*/ 	.byte	0x65, 0x70, 0x5f, 0x73, 0x72, 0x63, 0x2f, 0x69, 0x6e, 0x63, 0x6c, 0x75, 0x64, 0x65, 0x2f, 0x63
        /*0048*/ 	.byte	0x75, 0x74, 0x65, 0x2f, 0x70, 0x6f, 0x69, 0x6e, 0x74, 0x65, 0x72, 0x5f, 0x66, 0x6c, 0x61, 0x67
        /*0058*/ 	.byte	0x67, 0x65, 0x64, 0x2e, 0x68, 0x70, 0x70, 0x00
	.type		$str$23,@object
	.size		$str$23,(__unnamed_2 - $str$23)
$str$23:
        /*0060*/ 	.byte	0x2f, 0x74, 0x6d, 0x70, 0x2f, 0x63, 0x75, 0x74, 0x6c, 0x61, 0x73, 0x73, 0x5f, 0x73, 0x77, 0x65
        /*0070*/ 	.byte	0x65, 0x70, 0x5f, 0x73, 0x72, 0x63, 0x2f, 0x69, 0x6e, 0x63, 0x6c, 0x75, 0x64, 0x65, 0x2f, 0x63
        /*0080*/ 	.byte	0x75, 0x74, 0x6c, 0x61, 0x73, 0x73, 0x2f, 0x67, 0x65, 0x6d, 0x6d, 0x2f, 0x63, 0x6f, 0x6c, 0x6c
        /*0090*/ 	.byte	0x65, 0x63, 0x74, 0x69, 0x76, 0x65, 0x2f, 0x73, 0x6d, 0x39, 0x30, 0x5f, 0x6d, 0x6d, 0x61, 0x5f
        /*00a0*/ 	.byte	0x74, 0x6d, 0x61, 0x5f, 0x67, 0x6d, 0x6d, 0x61, 0x5f, 0x73, 0x73, 0x5f, 0x77, 0x61, 0x72, 0x70
        /*00b0*/ 	.byte	0x73, 0x70, 0x65, 0x63, 0x69, 0x61, 0x6c, 0x69, 0x7a, 0x65, 0x64, 0x2e, 0x68, 0x70, 0x70, 0x00
	.type		__unnamed_2,@object
	.size		__unnamed_2,(__unnamed_1 - __unnamed_2)
__unnamed_2:
        /*00c0*/ 	.byte	0x61, 0x75, 0x74, 0x6f, 0x20, 0x63, 0x75, 0x74, 0x65, 0x3a, 0x3a, 0x61, 0x73, 0x5f, 0x70, 0x6f
        /* <DEDUP_REMOVED lines=27> */
        /*0280*/ 	.byte	0x3c, 0x34, 0x30, 0x39, 0x36, 0x3e, 0x3e, 0x3e, 0x3e, 0x3e, 0x5d, 0x00
	.type		__unnamed_1,@object
	.size		__unnamed_1,(.L_0 - __unnamed_1)
__unnamed_1:
        /* <DEDUP_REMOVED lines=181> */
        /*0ddc*/ 	.byte	0x75, 0x74, 0x65, 0x3a, 0x3a, 0x69, 0x64, 0x65, 0x6e, 0x74, 0x69, 0x74, 0x79, 0x5d, 0x00
.L_0:


//--------------------- .nv.shared._ZN7cutlass13device_kernelINS_4gemm6kernel13GemmUniversalIN4cute5tupleIJiiiiEEENS1_10collective13CollectiveMmaINS1_34MainloopSm90TmaGmmaWarpSpecializedILi6ENS5_IJNS4_1CILi2EEENSA_ILi1EEESC_EEENS1_35KernelTmaWarpSpecializedCooperativeEEENS5_IJNSA_ILi128EEESG_NSA_ILi64EEEEEENS_10bfloat16_tENS5_IJlSC_lEEESJ_SK_NS4_8TiledMMAINS4_8MMA_AtomIJNS4_4SM904GMMA28MMA_64x128x16_F32BF16BF16_SSILNSO_5MajorE0ELSQ_0ELNSO_7ScaleInE1ELSR_1EEEEEENS4_6LayoutISD_NS5_IJSC_NSA_ILi0EEESV_EEEEENS5_IJNS4_10UnderscoreESY_SY_EEEEENS4_13SM90_TMA_LOADENS4_14ComposedLayoutINS4_7SwizzleILi3ELi4ELi3EEENS4_18smem_ptr_flag_bitsILi16EEENSU_INS5_IJNSA_ILi8EEESH_EEENS5_IJSH_SC_EEEEEEEvNS4_8identityENS4_23SM90_TMA_LOAD_MULTICASTES1B_vS1C_EENS_8epilogue10collective18CollectiveEpilogueINS1F_22Sm90TmaWarpSpecializedILi4ELi2ELi16ELb1ELb0EEEJSI_NS5_IJSG_NSA_ILi32EEEEEESJ_SK_SJ_SK_NS1F_6fusion15FusionCallbacksIS1J_NS1M_17LinCombPerRowBiasISJ_fSJ_SJ_fLi8ELNS_15FloatRoundStyleE2EEESI_S1L_JEEES11_NS12_INS13_ILi2ELi4ELi3EEES16_NSU_INS5_IJS17_S1K_EEENS5_IJS1K_SC_EEEEEEENS4_17SM75_U32x4_LDSM_NENS4_14SM90_TMA_STOREES1W_NS4_17SM90_U32x4_STSM_NENS4_9Copy_AtomIJS1Z_NS_6half_tEEEEvEEEvvEEEEvNT_6ParamsE --------------------------
	.section	.nv.shared._ZN7cutlass13device_kernelINS_4gemm6kernel13GemmUniversalIN4cute5tupleIJiiiiEEENS1_10collective13CollectiveMmaINS1_34MainloopSm90TmaGmmaWarpSpecializedILi6ENS5_IJNS4_1CILi2EEENSA_ILi1EEESC_EEENS1_35KernelTmaWarpSpecializedCooperativeEEENS5_IJNSA_ILi128EEESG_NSA_ILi64EEEEEENS_10bfloat16_tENS5_IJlSC_lEEESJ_SK_NS4_8TiledMMAINS4_8MMA_AtomIJNS4_4SM904GMMA28MMA_64x128x16_F32BF16BF16_SSILNSO_5MajorE0ELSQ_0ELNSO_7ScaleInE1ELSR_1EEEEEENS4_6LayoutISD_NS5_IJSC_NSA_ILi0EEESV_EEEEENS5_IJNS4_10UnderscoreESY_SY_EEEEENS4_13SM90_TMA_LOADENS4_14ComposedLayoutINS4_7SwizzleILi3ELi4ELi3EEENS4_18smem_ptr_flag_bitsILi16EEENSU_INS5_IJNSA_ILi8EEESH_EEENS5_IJSH_SC_EEEEEEEvNS4_8identityENS4_23SM90_TMA_LOAD_MULTICASTES1B_vS1C_EENS_8epilogue10collective18CollectiveEpilogueINS1F_22Sm90TmaWarpSpecializedILi4ELi2ELi16ELb1ELb0EEEJSI_NS5_IJSG_NSA_ILi32EEEEEESJ_SK_SJ_SK_NS1F_6fusion15FusionCallbacksIS1J_NS1M_17LinCombPerRowBiasISJ_fSJ_SJ_fLi8ELNS_15FloatRoundStyleE2EEESI_S1L_JEEES11_NS12_INS13_ILi2ELi4ELi3EEES16_NSU_INS5_IJS17_S1K_EEENS5_IJS1K_SC_EEEEEEENS4_17SM75_U32x4_LDSM_NENS4_14SM90_TMA_STOREES1W_NS4_17SM90_U32x4_STSM_NENS4_9Copy_AtomIJS1Z_NS_6half_tEEEEvEEEvvEEEEvNT_6ParamsE,"aw",@nobits
	.sectionflags	@""
	.align	16
	.zero		1024


//--------------------- .nv.shared.reserved.0     --------------------------
	.section	.nv.shared.reserved.0,"aw",@nobits
	.weak		__nv_reservedSMEM_offset_0_alias
	.size		__nv_reservedSMEM_offset_0_alias, 0, 0
	.other		__nv_reservedSMEM_offset_0_alias,@"STO_CUDA_RESERVED_SHARED STV_DEFAULT"
__nv_reservedSMEM_offset_0_alias:
	.zero		0


//--------------------- .nv.global                --------------------------
	.section	.nv.global,"aw",@nobits
.nv.global:
	.type		_ZN39_INTERNAL_443b4845_4_k_cu_6ad71f1d_31144cute1_E,@object
	.size		_ZN39_INTERNAL_443b4845_4_k_cu_6ad71f1d_31144cute1_E,(_ZN39_INTERNAL_443b4845_4_k_cu_6ad71f1d_31144cuda3std3__45__cpo6cbeginE - _ZN39_INTERNAL_443b4845_4_k_cu_6ad71f1d_31144cute1_E)
_ZN39_INTERNAL_443b4845_4_k_cu_6ad71f1d_31144cute1_E:
	.zero		1
	.type		_ZN39_INTERNAL_443b4845_4_k_cu_6ad71f1d_31144cuda3std3__45__cpo6cbeginE,@object
	.size		_ZN39_INTERNAL_443b4845_4_k_cu_6ad71f1d_31144cuda3std3__45__cpo6cbeginE,(_ZN39_INTERNAL_443b4845_4_k_cu_6ad71f1d_31144cuda3std3__48in_placeE - _ZN39_INTERNAL_443b4845_4_k_cu_6ad71f1d_31144cuda3std3__45__cpo6cbeginE)
_ZN39_INTERNAL_443b4845_4_k_cu_6ad71f1d_31144cuda3std3__45__cpo6cbeginE:
	.zero		1
	.type		_ZN39_INTERNAL_443b4845_4_k_cu_6ad71f1d_31144cuda3std3__48in_placeE,@object
	.size		_ZN39_INTERNAL_443b4845_4_k_cu_6ad71f1d_31144cuda3std3__48in_placeE,(_ZN39_INTERNAL_443b4845_4_k_cu_6ad71f1d_31144cuda3std6ranges3__45__cpo9iter_moveE - _ZN39_INTERNAL_443b4845_4_k_cu_6ad71f1d_31144cuda3std3__48in_placeE)
_ZN39_INTERNAL_443b4845_4_k_cu_6ad71f1d_31144cuda3std3__48in_placeE:
	.zero		1
	.type		_ZN39_INTERNAL_443b4845_4_k_cu_6ad71f1d_31144cuda3std6ranges3__45__cpo9iter_moveE,@object
	.size		_ZN39_INTERNAL_443b4845_4_k_cu_6ad71f1d_31144cuda3std6ranges3__45__cpo9iter_moveE,(_ZN39_INTERNAL_443b4845_4_k_cu_6ad71f1d_31144cuda3std3__45__cpo5beginE - _ZN39_INTERNAL_443b4845_4_k_cu_6ad71f1d_31144cuda3std6ranges3__45__cpo9iter_moveE)
_ZN39_INTERNAL_443b4845_4_k_cu_6ad71f1d_31144cuda3std6ranges3__45__cpo9iter_moveE:
	.zero		1
	.type		_ZN39_INTERNAL_443b4845_4_k_cu_6ad71f1d_31144cuda3std3__45__cpo5beginE,@object
	.size		_ZN39_INTERNAL_443b4845_4_k_cu_6ad71f1d_31144cuda3std3__45__cpo5beginE,(_ZN39_INTERNAL_443b4845_4_k_cu_6ad71f1d_31144cuda3std3__441_GLOBAL__N__443b4845_4_k_cu_6ad71f1d_31146ignoreE - _ZN39_INTERNAL_443b4845_4_k_cu_6ad71f1d_31144cuda3std3__45__cpo5beginE)
_ZN39_INTERNAL_443b4845_4_k_cu_6ad71f1d_31144cuda3std3__45__cpo5beginE:
	.zero		1
	.type		_ZN39_INTERNAL_443b4845_4_k_cu_6ad71f1d_31144cuda3std3__441_GLOBAL__N__443b4845_4_k_cu_6ad71f1d_31146ignoreE,@object
	.size		_ZN39_INTERNAL_443b4845_4_k_cu_6ad71f1d_31144cuda3std3__441_GLOBAL__N__443b4845_4_k_cu_6ad71f1d_31146ignoreE,(_ZN39_INTERNAL_443b4845_4_k_cu_6ad71f1d_31144cute7productE - _ZN39_INTERNAL_443b4845_4_k_cu_6ad71f1d_31144cuda3std3__441_GLOBAL__N__443b4845_4_k_cu_6ad71f1d_31146ignoreE)
_ZN39_INTERNAL_443b4845_4_k_cu_6ad71f1d_31144cuda3std3__441_GLOBAL__N__443b4845_4_k_cu_6ad71f1d_31146ignoreE:
	.zero		1
	.type		_ZN39_INTERNAL_443b4845_4_k_cu_6ad71f1d_31144cute7productE,@object
	.size		_ZN39_INTERNAL_443b4845_4_k_cu_6ad71f1d_31144cute7productE,(_ZN39_INTERNAL_443b4845_4_k_cu_6ad71f1d_31144cuda3std3__45__cpo3endE - _ZN39_INTERNAL_443b4845_4_k_cu_6ad71f1d_31144cute7productE)
_ZN39_INTERNAL_443b4845_4_k_cu_6ad71f1d_31144cute7productE:
	.zero		1
	.type		_ZN39_INTERNAL_443b4845_4_k_cu_6ad71f1d_31144cuda3std3__45__cpo3endE,@object
	.size		_ZN39_INTERNAL_443b4845_4_k_cu_6ad71f1d_31144cuda3std3__45__cpo3endE,(_ZN39_INTERNAL_443b4845_4_k_cu_6ad71f1d_31144cuda3std3__419piecewise_constructE - _ZN39_INTERNAL_443b4845_4_k_cu_6ad71f1d_31144cuda3std3__45__cpo3endE)
_ZN39_INTERNAL_443b4845_4_k_cu_6ad71f1d_31144cuda3std3__45__cpo3endE:
	.zero		1
	.type		_ZN39_INTERNAL_443b4845_4_k_cu_6ad71f1d_31144cuda3std3__419piecewise_constructE,@object
	.size		_ZN39_INTERNAL_443b4845_4_k_cu_6ad71f1d_31144cuda3std3__419piecewise_constructE,(_ZN39_INTERNAL_443b4845_4_k_cu_6ad71f1d_31144cuda3std3__45__cpo4cendE - _ZN39_INTERNAL_443b4845_4_k_cu_6ad71f1d_31144cuda3std3__419piecewise_constructE)
_ZN39_INTERNAL_443b4845_4_k_cu_6ad71f1d_31144cuda3std3__419piecewise_constructE:
	.zero		1
	.type		_ZN39_INTERNAL_443b4845_4_k_cu_6ad71f1d_31144cuda3std3__45__cpo4cendE,@object
	.size		_ZN39_INTERNAL_443b4845_4_k_cu_6ad71f1d_31144cuda3std3__45__cpo4cendE,(_ZN39_INTERNAL_443b4845_4_k_cu_6ad71f1d_31144cuda3std6ranges3__45__cpo4swapE - _ZN39_INTERNAL_443b4845_4_k_cu_6ad71f1d_31144cuda3std3__45__cpo4cendE)
_ZN39_INTERNAL_443b4845_4_k_cu_6ad71f1d_31144cuda3std3__45__cpo4cendE:
	.zero		1
	.type		_ZN39_INTERNAL_443b4845_4_k_cu_6ad71f1d_31144cuda3std6ranges3__45__cpo4swapE,@object
	.size		_ZN39_INTERNAL_443b4845_4_k_cu_6ad71f1d_31144cuda3std6ranges3__45__cpo4swapE,(.L_9 - _ZN39_INTERNAL_443b4845_4_k_cu_6ad71f1d_31144cuda3std6ranges3__45__cpo4swapE)
_ZN39_INTERNAL_443b4845_4_k_cu_6ad71f1d_31144cuda3std6ranges3__45__cpo4swapE:
	.zero		1
.L_9:


//--------------------- .nv.constant0._ZN7cutlass13device_kernelINS_4gemm6kernel13GemmUniversalIN4cute5tupleIJiiiiEEENS1_10collective13CollectiveMmaINS1_34MainloopSm90TmaGmmaWarpSpecializedILi6ENS5_IJNS4_1CILi2EEENSA_ILi1EEESC_EEENS1_35KernelTmaWarpSpecializedCooperativeEEENS5_IJNSA_ILi128EEESG_NSA_ILi64EEEEEENS_10bfloat16_tENS5_IJlSC_lEEESJ_SK_NS4_8TiledMMAINS4_8MMA_AtomIJNS4_4SM904GMMA28MMA_64x128x16_F32BF16BF16_SSILNSO_5MajorE0ELSQ_0ELNSO_7ScaleInE1ELSR_1EEEEEENS4_6LayoutISD_NS5_IJSC_NSA_ILi0EEESV_EEEEENS5_IJNS4_10UnderscoreESY_SY_EEEEENS4_13SM90_TMA_LOADENS4_14ComposedLayoutINS4_7SwizzleILi3ELi4ELi3EEENS4_18smem_ptr_flag_bitsILi16EEENSU_INS5_IJNSA_ILi8EEESH_EEENS5_IJSH_SC_EEEEEEEvNS4_8identityENS4_23SM90_TMA_LOAD_MULTICASTES1B_vS1C_EENS_8epilogue10collective18CollectiveEpilogueINS1F_22Sm90TmaWarpSpecializedILi4ELi2ELi16ELb1ELb0EEEJSI_NS5_IJSG_NSA_ILi32EEEEEESJ_SK_SJ_SK_NS1F_6fusion15FusionCallbacksIS1J_NS1M_17LinCombPerRowBiasISJ_fSJ_SJ_fLi8ELNS_15FloatRoundStyleE2EEESI_S1L_JEEES11_NS12_INS13_ILi2ELi4ELi3EEES16_NSU_INS5_IJS17_S1K_EEENS5_IJS1K_SC_EEEEEEENS4_17SM75_U32x4_LDSM_NENS4_14SM90_TMA_STOREES1W_NS4_17SM90_U32x4_STSM_NENS4_9Copy_AtomIJS1Z_NS_6half_tEEEEvEEEvvEEEEvNT_6ParamsE --------------------------
	.section	.nv.constant0._ZN7cutlass13device_kernelINS_4gemm6kernel13GemmUniversalIN4cute5tupleIJiiiiEEENS1_10collective13CollectiveMmaINS1_34MainloopSm90TmaGmmaWarpSpecializedILi6ENS5_IJNS4_1CILi2EEENSA_ILi1EEESC_EEENS1_35KernelTmaWarpSpecializedCooperativeEEENS5_IJNSA_ILi128EEESG_NSA_ILi64EEEEEENS_10bfloat16_tENS5_IJlSC_lEEESJ_SK_NS4_8TiledMMAINS4_8MMA_AtomIJNS4_4SM904GMMA28MMA_64x128x16_F32BF16BF16_SSILNSO_5MajorE0ELSQ_0ELNSO_7ScaleInE1ELSR_1EEEEEENS4_6LayoutISD_NS5_IJSC_NSA_ILi0EEESV_EEEEENS5_IJNS4_10UnderscoreESY_SY_EEEEENS4_13SM90_TMA_LOADENS4_14ComposedLayoutINS4_7SwizzleILi3ELi4ELi3EEENS4_18smem_ptr_flag_bitsILi16EEENSU_INS5_IJNSA_ILi8EEESH_EEENS5_IJSH_SC_EEEEEEEvNS4_8identityENS4_23SM90_TMA_LOAD_MULTICASTES1B_vS1C_EENS_8epilogue10collective18CollectiveEpilogueINS1F_22Sm90TmaWarpSpecializedILi4ELi2ELi16ELb1ELb0EEEJSI_NS5_IJSG_NSA_ILi32EEEEEESJ_SK_SJ_SK_NS1F_6fusion15FusionCallbacksIS1J_NS1M_17LinCombPerRowBiasISJ_fSJ_SJ_fLi8ELNS_15FloatRoundStyleE2EEESI_S1L_JEEES11_NS12_INS13_ILi2ELi4ELi3EEES16_NSU_INS5_IJS17_S1K_EEENS5_IJS1K_SC_EEEEEEENS4_17SM75_U32x4_LDSM_NENS4_14SM90_TMA_STOREES1W_NS4_17SM90_U32x4_STSM_NENS4_9Copy_AtomIJS1Z_NS_6half_tEEEEvEEEvvEEEEvNT_6ParamsE,"a",@progbits
	.sectionflags	@""
	.align	4
.nv.constant0._ZN7cutlass13device_kernelINS_4gemm6kernel13GemmUniversalIN4cute5tupleIJiiiiEEENS1_10collective13CollectiveMmaINS1_34MainloopSm90TmaGmmaWarpSpecializedILi6ENS5_IJNS4_1CILi2EEENSA_ILi1EEESC_EEENS1_35KernelTmaWarpSpecializedCooperativeEEENS5_IJNSA_ILi128EEESG_NSA_ILi64EEEEEENS_10bfloat16_tENS5_IJlSC_lEEESJ_SK_NS4_8TiledMMAINS4_8MMA_AtomIJNS4_4SM904GMMA28MMA_64x128x16_F32BF16BF16_SSILNSO_5MajorE0ELSQ_0ELNSO_7ScaleInE1ELSR_1EEEEEENS4_6LayoutISD_NS5_IJSC_NSA_ILi0EEESV_EEEEENS5_IJNS4_10UnderscoreESY_SY_EEEEENS4_13SM90_TMA_LOADENS4_14ComposedLayoutINS4_7SwizzleILi3ELi4ELi3EEENS4_18smem_ptr_flag_bitsILi16EEENSU_INS5_IJNSA_ILi8EEESH_EEENS5_IJSH_SC_EEEEEEEvNS4_8identityENS4_23SM90_TMA_LOAD_MULTICASTES1B_vS1C_EENS_8epilogue10collective18CollectiveEpilogueINS1F_22Sm90TmaWarpSpecializedILi4ELi2ELi16ELb1ELb0EEEJSI_NS5_IJSG_NSA_ILi32EEEEEESJ_SK_SJ_SK_NS1F_6fusion15FusionCallbacksIS1J_NS1M_17LinCombPerRowBiasISJ_fSJ_SJ_fLi8ELNS_15FloatRoundStyleE2EEESI_S1L_JEEES11_NS12_INS13_ILi2ELi4ELi3EEES16_NSU_INS5_IJS17_S1K_EEENS5_IJS1K_SC_EEEEEEENS4_17SM75_U32x4_LDSM_NENS4_14SM90_TMA_STOREES1W_NS4_17SM90_U32x4_STSM_NENS4_9Copy_AtomIJS1Z_NS_6half_tEEEEvEEEvvEEEEvNT_6ParamsE:
	.zero		2432


//--------------------- SYMBOLS --------------------------

	.type		.nv.reservedSmem.offset0,@object
	.size		.nv.reservedSmem.offset0,0x4
	.type		__assertfail,@function
